//
// Generated by NVIDIA NVVM Compiler
//
// Compiler Build ID: CL-36424714
// Cuda compilation tools, release 13.0, V13.0.88
// Based on NVVM 20.0.0
//

.version 9.0
.target sm_100
.address_size 64

	// .globl	_Z25selfAttentionScore_kernelPfS_S_iiij
.extern .shared .align 16 .b8 shared_mem[];

.visible .entry _Z25selfAttentionScore_kernelPfS_S_iiij(
	.param .u64 .ptr .align 1 _Z25selfAttentionScore_kernelPfS_S_iiij_param_0,
	.param .u64 .ptr .align 1 _Z25selfAttentionScore_kernelPfS_S_iiij_param_1,
	.param .u64 .ptr .align 1 _Z25selfAttentionScore_kernelPfS_S_iiij_param_2,
	.param .u32 _Z25selfAttentionScore_kernelPfS_S_iiij_param_3,
	.param .u32 _Z25selfAttentionScore_kernelPfS_S_iiij_param_4,
	.param .u32 _Z25selfAttentionScore_kernelPfS_S_iiij_param_5,
	.param .u32 _Z25selfAttentionScore_kernelPfS_S_iiij_param_6
)
{
	.reg .pred 	%p<18>;
	.reg .b32 	%r<101>;
	.reg .b32 	%f<84>;
	.reg .b64 	%rd<16>;

	ld.param.u32 	%r34, [_Z25selfAttentionScore_kernelPfS_S_iiij_param_3];
	ld.param.u32 	%r35, [_Z25selfAttentionScore_kernelPfS_S_iiij_param_4];
	ld.param.u32 	%r36, [_Z25selfAttentionScore_kernelPfS_S_iiij_param_5];
	mov.u32 	%r38, %ctaid.x;
	mov.u32 	%r39, %ctaid.y;
	mov.u32 	%r1, %tid.x;
	mov.u32 	%r2, %tid.y;
	mad.lo.s32 	%r3, %r36, %r39, %r2;
	mad.lo.s32 	%r4, %r36, %r38, %r1;
	cvt.rn.f32.s32 	%f21, %r35;
	cvt.rn.f32.s32 	%f22, %r36;
	div.rn.f32 	%f23, %f21, %f22;
	cvt.rpi.f32.f32 	%f1, %f23;
	setp.leu.f32 	%p1, %f1, 0f00000000;
	mov.f32 	%f82, 0f00000000;
	@%p1 bra 	$L__BB0_19;
	ld.param.u32 	%r93, [_Z25selfAttentionScore_kernelPfS_S_iiij_param_6];
	ld.param.u64 	%rd13, [_Z25selfAttentionScore_kernelPfS_S_iiij_param_0];
	and.b32  	%r41, %r93, -4;
	mov.u32 	%r42, shared_mem;
	add.s32 	%r5, %r42, %r41;
	mul.lo.s32 	%r6, %r36, %r2;
	mul.lo.s32 	%r7, %r3, %r35;
	mad.lo.s32 	%r43, %r36, %r1, %r2;
	shl.b32 	%r44, %r43, 2;
	add.s32 	%r8, %r5, %r44;
	and.b32  	%r9, %r36, 7;
	and.b32  	%r10, %r36, 3;
	and.b32  	%r11, %r36, 2147483640;
	and.b32  	%r12, %r36, 1;
	neg.s32 	%r13, %r11;
	shl.b32 	%r45, %r1, 2;
	add.s32 	%r46, %r45, %r41;
	add.s32 	%r14, %r42, %r46;
	shl.b32 	%r15, %r36, 5;
	shl.b32 	%r16, %r36, 2;
	cvta.to.global.u64 	%rd1, %rd13;
	mov.f32 	%f82, 0f00000000;
	mov.b32 	%r94, 0;
$L__BB0_2:
	setp.ge.s32 	%p2, %r3, %r34;
	mul.lo.s32 	%r18, %r94, %r36;
	add.s32 	%r47, %r18, %r1;
	setp.ge.s32 	%p3, %r47, %r35;
	mov.f32 	%f73, 0f00000000;
	or.pred  	%p4, %p2, %p3;
	@%p4 bra 	$L__BB0_4;
	add.s32 	%r48, %r47, %r7;
	mul.wide.s32 	%rd5, %r48, 4;
	add.s64 	%rd6, %rd1, %rd5;
	ld.global.f32 	%f73, [%rd6];
$L__BB0_4:
	setp.ge.s32 	%p5, %r4, %r35;
	add.s32 	%r49, %r6, %r1;
	shl.b32 	%r50, %r49, 2;
	add.s32 	%r52, %r42, %r50;
	st.shared.f32 	[%r52], %f73;
	add.s32 	%r20, %r18, %r2;
	setp.ge.s32 	%p6, %r20, %r34;
	mov.f32 	%f74, 0f00000000;
	or.pred  	%p7, %p6, %p5;
	@%p7 bra 	$L__BB0_6;
	ld.param.u64 	%rd14, [_Z25selfAttentionScore_kernelPfS_S_iiij_param_1];
	mad.lo.s32 	%r53, %r20, %r35, %r4;
	cvta.to.global.u64 	%rd7, %rd14;
	mul.wide.s32 	%rd8, %r53, 4;
	add.s64 	%rd9, %rd7, %rd8;
	ld.global.f32 	%f74, [%rd9];
$L__BB0_6:
	setp.lt.s32 	%p8, %r36, 1;
	st.shared.f32 	[%r8], %f74;
	bar.sync 	0;
	@%p8 bra 	$L__BB0_18;
	setp.lt.u32 	%p9, %r36, 8;
	mov.b32 	%r99, 0;
	@%p9 bra 	$L__BB0_10;
	shl.b32 	%r55, %r6, 2;
	add.s32 	%r57, %r55, %r42;
	add.s32 	%r95, %r57, 16;
	mov.u32 	%r96, %r14;
	mov.u32 	%r97, %r13;
$L__BB0_9:
	.pragma "nounroll";
	ld.shared.f32 	%f28, [%r95+-16];
	ld.shared.f32 	%f29, [%r96];
	fma.rn.f32 	%f30, %f28, %f29, %f82;
	ld.shared.f32 	%f31, [%r95+-12];
	add.s32 	%r58, %r96, %r16;
	ld.shared.f32 	%f32, [%r58];
	fma.rn.f32 	%f33, %f31, %f32, %f30;
	ld.shared.f32 	%f34, [%r95+-8];
	add.s32 	%r59, %r58, %r16;
	ld.shared.f32 	%f35, [%r59];
	fma.rn.f32 	%f36, %f34, %f35, %f33;
	ld.shared.f32 	%f37, [%r95+-4];
	add.s32 	%r60, %r59, %r16;
	ld.shared.f32 	%f38, [%r60];
	fma.rn.f32 	%f39, %f37, %f38, %f36;
	ld.shared.f32 	%f40, [%r95];
	add.s32 	%r61, %r60, %r16;
	ld.shared.f32 	%f41, [%r61];
	fma.rn.f32 	%f42, %f40, %f41, %f39;
	ld.shared.f32 	%f43, [%r95+4];
	add.s32 	%r62, %r61, %r16;
	ld.shared.f32 	%f44, [%r62];
	fma.rn.f32 	%f45, %f43, %f44, %f42;
	ld.shared.f32 	%f46, [%r95+8];
	add.s32 	%r63, %r62, %r16;
	ld.shared.f32 	%f47, [%r63];
	fma.rn.f32 	%f48, %f46, %f47, %f45;
	ld.shared.f32 	%f49, [%r95+12];
	add.s32 	%r64, %r63, %r16;
	ld.shared.f32 	%f50, [%r64];
	fma.rn.f32 	%f82, %f49, %f50, %f48;
	add.s32 	%r97, %r97, 8;
	add.s32 	%r96, %r96, %r15;
	add.s32 	%r95, %r95, 32;
	setp.ne.s32 	%p10, %r97, 0;
	mov.u32 	%r99, %r11;
	@%p10 bra 	$L__BB0_9;
$L__BB0_10:
	setp.eq.s32 	%p11, %r9, 0;
	@%p11 bra 	$L__BB0_18;
	add.s32 	%r65, %r9, -1;
	setp.lt.u32 	%p12, %r65, 3;
	@%p12 bra 	$L__BB0_13;
	add.s32 	%r66, %r99, %r6;
	shl.b32 	%r67, %r66, 2;
	add.s32 	%r69, %r42, %r67;
	ld.shared.f32 	%f52, [%r69];
	mad.lo.s32 	%r70, %r99, %r36, %r1;
	shl.b32 	%r71, %r70, 2;
	add.s32 	%r72, %r5, %r71;
	ld.shared.f32 	%f53, [%r72];
	fma.rn.f32 	%f54, %f52, %f53, %f82;
	ld.shared.f32 	%f55, [%r69+4];
	add.s32 	%r73, %r72, %r16;
	ld.shared.f32 	%f56, [%r73];
	fma.rn.f32 	%f57, %f55, %f56, %f54;
	ld.shared.f32 	%f58, [%r69+8];
	add.s32 	%r74, %r73, %r16;
	ld.shared.f32 	%f59, [%r74];
	fma.rn.f32 	%f60, %f58, %f59, %f57;
	ld.shared.f32 	%f61, [%r69+12];
	add.s32 	%r75, %r74, %r16;
	ld.shared.f32 	%f62, [%r75];
	fma.rn.f32 	%f82, %f61, %f62, %f60;
	add.s32 	%r99, %r99, 4;
$L__BB0_13:
	setp.eq.s32 	%p13, %r10, 0;
	@%p13 bra 	$L__BB0_18;
	setp.eq.s32 	%p14, %r10, 1;
	@%p14 bra 	$L__BB0_16;
	add.s32 	%r76, %r99, %r6;
	shl.b32 	%r77, %r76, 2;
	add.s32 	%r79, %r42, %r77;
	ld.shared.f32 	%f64, [%r79];
	mad.lo.s32 	%r80, %r99, %r36, %r1;
	shl.b32 	%r81, %r80, 2;
	add.s32 	%r82, %r5, %r81;
	ld.shared.f32 	%f65, [%r82];
	fma.rn.f32 	%f66, %f64, %f65, %f82;
	ld.shared.f32 	%f67, [%r79+4];
	add.s32 	%r83, %r82, %r16;
	ld.shared.f32 	%f68, [%r83];
	fma.rn.f32 	%f82, %f67, %f68, %f66;
	add.s32 	%r99, %r99, 2;
$L__BB0_16:
	setp.eq.s32 	%p15, %r12, 0;
	@%p15 bra 	$L__BB0_18;
	add.s32 	%r84, %r99, %r6;
	shl.b32 	%r85, %r84, 2;
	add.s32 	%r87, %r42, %r85;
	ld.shared.f32 	%f69, [%r87];
	mad.lo.s32 	%r88, %r99, %r36, %r1;
	shl.b32 	%r89, %r88, 2;
	add.s32 	%r90, %r5, %r89;
	ld.shared.f32 	%f70, [%r90];
	fma.rn.f32 	%f82, %f69, %f70, %f82;
$L__BB0_18:
	bar.sync 	0;
	add.s32 	%r94, %r94, 1;
	cvt.rn.f32.u32 	%f71, %r94;
	setp.gt.f32 	%p16, %f1, %f71;
	@%p16 bra 	$L__BB0_2;
$L__BB0_19:
	max.s32 	%r91, %r3, %r4;
	setp.ge.s32 	%p17, %r91, %r34;
	@%p17 bra 	$L__BB0_21;
	ld.param.u64 	%rd15, [_Z25selfAttentionScore_kernelPfS_S_iiij_param_2];
	mad.lo.s32 	%r92, %r3, %r34, %r4;
	cvta.to.global.u64 	%rd10, %rd15;
	mul.wide.s32 	%rd11, %r92, 4;
	add.s64 	%rd12, %rd10, %rd11;
	st.global.f32 	[%rd12], %f82;
$L__BB0_21:
	ret;

}
	// .globl	_Z27selfAttentionSoftmax_kernelPfS_i
.visible .entry _Z27selfAttentionSoftmax_kernelPfS_i(
	.param .u64 .ptr .align 1 _Z27selfAttentionSoftmax_kernelPfS_i_param_0,
	.param .u64 .ptr .align 1 _Z27selfAttentionSoftmax_kernelPfS_i_param_1,
	.param .u32 _Z27selfAttentionSoftmax_kernelPfS_i_param_2
)
{
	.reg .pred 	%p<18>;
	.reg .b32 	%r<107>;
	.reg .b32 	%f<417>;
	.reg .b64 	%rd<26>;

	ld.param.u64 	%rd6, [_Z27selfAttentionSoftmax_kernelPfS_i_param_0];
	ld.param.u64 	%rd7, [_Z27selfAttentionSoftmax_kernelPfS_i_param_1];
	ld.param.u32 	%r27, [_Z27selfAttentionSoftmax_kernelPfS_i_param_2];
	cvta.to.global.u64 	%rd1, %rd7;
	cvta.to.global.u64 	%rd2, %rd6;
	mov.u32 	%r28, %ctaid.x;
	mov.u32 	%r29, %ntid.x;
	mov.u32 	%r30, %tid.x;
	mad.lo.s32 	%r1, %r28, %r29, %r30;
	setp.ge.s32 	%p1, %r1, %r27;
	@%p1 bra 	$L__BB1_22;
	setp.lt.s32 	%p2, %r27, 1;
	mov.f32 	%f414, 0f00000000;
	mov.f32 	%f413, 0fFF800000;
	@%p2 bra 	$L__BB1_10;
	mul.lo.s32 	%r2, %r27, %r1;
	and.b32  	%r3, %r27, 3;
	setp.lt.u32 	%p3, %r27, 4;
	mov.f32 	%f413, 0fFF800000;
	mov.f32 	%f414, 0f00000000;
	mov.b32 	%r98, 0;
	@%p3 bra 	$L__BB1_5;
	and.b32  	%r98, %r27, 2147483644;
	neg.s32 	%r101, %r98;
	add.s64 	%rd3, %rd2, 8;
	mov.f32 	%f413, 0fFF800000;
	mov.f32 	%f414, 0f00000000;
	mov.u32 	%r100, %r2;
$L__BB1_4:
	.pragma "nounroll";
	mul.wide.s32 	%rd8, %r100, 4;
	add.s64 	%rd9, %rd3, %rd8;
	ld.global.f32 	%f26, [%rd9+-8];
	max.f32 	%f27, %f413, %f26;
	sub.f32 	%f28, %f413, %f27;
	fma.rn.f32 	%f29, %f28, 0f3BBB989D, 0f3F000000;
	cvt.sat.f32.f32 	%f30, %f29;
	mov.f32 	%f31, 0f4B400001;
	mov.f32 	%f32, 0f437C0000;
	fma.rm.f32 	%f33, %f30, %f32, %f31;
	add.f32 	%f34, %f33, 0fCB40007F;
	neg.f32 	%f35, %f34;
	fma.rn.f32 	%f36, %f28, 0f3FB8AA3B, %f35;
	fma.rn.f32 	%f37, %f28, 0f32A57060, %f36;
	mov.b32 	%r32, %f33;
	shl.b32 	%r33, %r32, 23;
	mov.b32 	%f38, %r33;
	ex2.approx.ftz.f32 	%f39, %f37;
	mul.f32 	%f40, %f39, %f38;
	mul.f32 	%f41, %f414, %f40;
	sub.f32 	%f42, %f26, %f27;
	fma.rn.f32 	%f43, %f42, 0f3BBB989D, 0f3F000000;
	cvt.sat.f32.f32 	%f44, %f43;
	fma.rm.f32 	%f45, %f44, %f32, %f31;
	add.f32 	%f46, %f45, 0fCB40007F;
	neg.f32 	%f47, %f46;
	fma.rn.f32 	%f48, %f42, 0f3FB8AA3B, %f47;
	fma.rn.f32 	%f49, %f42, 0f32A57060, %f48;
	mov.b32 	%r34, %f45;
	shl.b32 	%r35, %r34, 23;
	mov.b32 	%f50, %r35;
	ex2.approx.ftz.f32 	%f51, %f49;
	fma.rn.f32 	%f52, %f51, %f50, %f41;
	ld.global.f32 	%f53, [%rd9+-4];
	max.f32 	%f54, %f27, %f53;
	sub.f32 	%f55, %f27, %f54;
	fma.rn.f32 	%f56, %f55, 0f3BBB989D, 0f3F000000;
	cvt.sat.f32.f32 	%f57, %f56;
	fma.rm.f32 	%f58, %f57, %f32, %f31;
	add.f32 	%f59, %f58, 0fCB40007F;
	neg.f32 	%f60, %f59;
	fma.rn.f32 	%f61, %f55, 0f3FB8AA3B, %f60;
	fma.rn.f32 	%f62, %f55, 0f32A57060, %f61;
	mov.b32 	%r36, %f58;
	shl.b32 	%r37, %r36, 23;
	mov.b32 	%f63, %r37;
	ex2.approx.ftz.f32 	%f64, %f62;
	mul.f32 	%f65, %f64, %f63;
	mul.f32 	%f66, %f52, %f65;
	sub.f32 	%f67, %f53, %f54;
	fma.rn.f32 	%f68, %f67, 0f3BBB989D, 0f3F000000;
	cvt.sat.f32.f32 	%f69, %f68;
	fma.rm.f32 	%f70, %f69, %f32, %f31;
	add.f32 	%f71, %f70, 0fCB40007F;
	neg.f32 	%f72, %f71;
	fma.rn.f32 	%f73, %f67, 0f3FB8AA3B, %f72;
	fma.rn.f32 	%f74, %f67, 0f32A57060, %f73;
	mov.b32 	%r38, %f70;
	shl.b32 	%r39, %r38, 23;
	mov.b32 	%f75, %r39;
	ex2.approx.ftz.f32 	%f76, %f74;
	fma.rn.f32 	%f77, %f76, %f75, %f66;
	ld.global.f32 	%f78, [%rd9];
	max.f32 	%f79, %f54, %f78;
	sub.f32 	%f80, %f54, %f79;
	fma.rn.f32 	%f81, %f80, 0f3BBB989D, 0f3F000000;
	cvt.sat.f32.f32 	%f82, %f81;
	fma.rm.f32 	%f83, %f82, %f32, %f31;
	add.f32 	%f84, %f83, 0fCB40007F;
	neg.f32 	%f85, %f84;
	fma.rn.f32 	%f86, %f80, 0f3FB8AA3B, %f85;
	fma.rn.f32 	%f87, %f80, 0f32A57060, %f86;
	mov.b32 	%r40, %f83;
	shl.b32 	%r41, %r40, 23;
	mov.b32 	%f88, %r41;
	ex2.approx.ftz.f32 	%f89, %f87;
	mul.f32 	%f90, %f89, %f88;
	mul.f32 	%f91, %f77, %f90;
	sub.f32 	%f92, %f78, %f79;
	fma.rn.f32 	%f93, %f92, 0f3BBB989D, 0f3F000000;
	cvt.sat.f32.f32 	%f94, %f93;
	fma.rm.f32 	%f95, %f94, %f32, %f31;
	add.f32 	%f96, %f95, 0fCB40007F;
	neg.f32 	%f97, %f96;
	fma.rn.f32 	%f98, %f92, 0f3FB8AA3B, %f97;
	fma.rn.f32 	%f99, %f92, 0f32A57060, %f98;
	mov.b32 	%r42, %f95;
	shl.b32 	%r43, %r42, 23;
	mov.b32 	%f100, %r43;
	ex2.approx.ftz.f32 	%f101, %f99;
	fma.rn.f32 	%f102, %f101, %f100, %f91;
	ld.global.f32 	%f103, [%rd9+4];
	max.f32 	%f413, %f79, %f103;
	sub.f32 	%f104, %f79, %f413;
	fma.rn.f32 	%f105, %f104, 0f3BBB989D, 0f3F000000;
	cvt.sat.f32.f32 	%f106, %f105;
	fma.rm.f32 	%f107, %f106, %f32, %f31;
	add.f32 	%f108, %f107, 0fCB40007F;
	neg.f32 	%f109, %f108;
	fma.rn.f32 	%f110, %f104, 0f3FB8AA3B, %f109;
	fma.rn.f32 	%f111, %f104, 0f32A57060, %f110;
	mov.b32 	%r44, %f107;
	shl.b32 	%r45, %r44, 23;
	mov.b32 	%f112, %r45;
	ex2.approx.ftz.f32 	%f113, %f111;
	mul.f32 	%f114, %f113, %f112;
	mul.f32 	%f115, %f102, %f114;
	sub.f32 	%f116, %f103, %f413;
	fma.rn.f32 	%f117, %f116, 0f3BBB989D, 0f3F000000;
	cvt.sat.f32.f32 	%f118, %f117;
	fma.rm.f32 	%f119, %f118, %f32, %f31;
	add.f32 	%f120, %f119, 0fCB40007F;
	neg.f32 	%f121, %f120;
	fma.rn.f32 	%f122, %f116, 0f3FB8AA3B, %f121;
	fma.rn.f32 	%f123, %f116, 0f32A57060, %f122;
	mov.b32 	%r46, %f119;
	shl.b32 	%r47, %r46, 23;
	mov.b32 	%f124, %r47;
	ex2.approx.ftz.f32 	%f125, %f123;
	fma.rn.f32 	%f414, %f125, %f124, %f115;
	add.s32 	%r101, %r101, 4;
	add.s32 	%r100, %r100, 4;
	setp.eq.s32 	%p4, %r101, 0;
	@%p4 bra 	$L__BB1_5;
	bra.uni 	$L__BB1_4;
$L__BB1_5:
	setp.eq.s32 	%p5, %r3, 0;
	@%p5 bra 	$L__BB1_10;
	setp.eq.s32 	%p6, %r3, 1;
	@%p6 bra 	$L__BB1_8;
	add.s32 	%r48, %r98, %r2;
	mul.wide.s32 	%rd10, %r48, 4;
	add.s64 	%rd11, %rd2, %rd10;
	ld.global.f32 	%f127, [%rd11];
	max.f32 	%f128, %f413, %f127;
	sub.f32 	%f129, %f413, %f128;
	fma.rn.f32 	%f130, %f129, 0f3BBB989D, 0f3F000000;
	cvt.sat.f32.f32 	%f131, %f130;
	mov.f32 	%f132, 0f4B400001;
	mov.f32 	%f133, 0f437C0000;
	fma.rm.f32 	%f134, %f131, %f133, %f132;
	add.f32 	%f135, %f134, 0fCB40007F;
	neg.f32 	%f136, %f135;
	fma.rn.f32 	%f137, %f129, 0f3FB8AA3B, %f136;
	fma.rn.f32 	%f138, %f129, 0f32A57060, %f137;
	mov.b32 	%r49, %f134;
	shl.b32 	%r50, %r49, 23;
	mov.b32 	%f139, %r50;
	ex2.approx.ftz.f32 	%f140, %f138;
	mul.f32 	%f141, %f140, %f139;
	mul.f32 	%f142, %f414, %f141;
	sub.f32 	%f143, %f127, %f128;
	fma.rn.f32 	%f144, %f143, 0f3BBB989D, 0f3F000000;
	cvt.sat.f32.f32 	%f145, %f144;
	fma.rm.f32 	%f146, %f145, %f133, %f132;
	add.f32 	%f147, %f146, 0fCB40007F;
	neg.f32 	%f148, %f147;
	fma.rn.f32 	%f149, %f143, 0f3FB8AA3B, %f148;
	fma.rn.f32 	%f150, %f143, 0f32A57060, %f149;
	mov.b32 	%r51, %f146;
	shl.b32 	%r52, %r51, 23;
	mov.b32 	%f151, %r52;
	ex2.approx.ftz.f32 	%f152, %f150;
	fma.rn.f32 	%f153, %f152, %f151, %f142;
	ld.global.f32 	%f154, [%rd11+4];
	max.f32 	%f413, %f128, %f154;
	sub.f32 	%f155, %f128, %f413;
	fma.rn.f32 	%f156, %f155, 0f3BBB989D, 0f3F000000;
	cvt.sat.f32.f32 	%f157, %f156;
	fma.rm.f32 	%f158, %f157, %f133, %f132;
	add.f32 	%f159, %f158, 0fCB40007F;
	neg.f32 	%f160, %f159;
	fma.rn.f32 	%f161, %f155, 0f3FB8AA3B, %f160;
	fma.rn.f32 	%f162, %f155, 0f32A57060, %f161;
	mov.b32 	%r53, %f158;
	shl.b32 	%r54, %r53, 23;
	mov.b32 	%f163, %r54;
	ex2.approx.ftz.f32 	%f164, %f162;
	mul.f32 	%f165, %f164, %f163;
	mul.f32 	%f166, %f153, %f165;
	sub.f32 	%f167, %f154, %f413;
	fma.rn.f32 	%f168, %f167, 0f3BBB989D, 0f3F000000;
	cvt.sat.f32.f32 	%f169, %f168;
	fma.rm.f32 	%f170, %f169, %f133, %f132;
	add.f32 	%f171, %f170, 0fCB40007F;
	neg.f32 	%f172, %f171;
	fma.rn.f32 	%f173, %f167, 0f3FB8AA3B, %f172;
	fma.rn.f32 	%f174, %f167, 0f32A57060, %f173;
	mov.b32 	%r55, %f170;
	shl.b32 	%r56, %r55, 23;
	mov.b32 	%f175, %r56;
	ex2.approx.ftz.f32 	%f176, %f174;
	fma.rn.f32 	%f414, %f176, %f175, %f166;
	add.s32 	%r98, %r98, 2;
$L__BB1_8:
	and.b32  	%r57, %r27, 1;
	setp.eq.b32 	%p7, %r57, 1;
	not.pred 	%p8, %p7;
	@%p8 bra 	$L__BB1_10;
	add.s32 	%r58, %r98, %r2;
	mul.wide.s32 	%rd12, %r58, 4;
	add.s64 	%rd13, %rd2, %rd12;
	ld.global.f32 	%f177, [%rd13];
	max.f32 	%f11, %f413, %f177;
	sub.f32 	%f178, %f413, %f11;
	fma.rn.f32 	%f179, %f178, 0f3BBB989D, 0f3F000000;
	cvt.sat.f32.f32 	%f180, %f179;
	mov.f32 	%f181, 0f4B400001;
	mov.f32 	%f182, 0f437C0000;
	fma.rm.f32 	%f183, %f180, %f182, %f181;
	add.f32 	%f184, %f183, 0fCB40007F;
	neg.f32 	%f185, %f184;
	fma.rn.f32 	%f186, %f178, 0f3FB8AA3B, %f185;
	fma.rn.f32 	%f187, %f178, 0f32A57060, %f186;
	mov.b32 	%r59, %f183;
	shl.b32 	%r60, %r59, 23;
	mov.b32 	%f188, %r60;
	ex2.approx.ftz.f32 	%f189, %f187;
	mul.f32 	%f190, %f189, %f188;
	mul.f32 	%f191, %f414, %f190;
	sub.f32 	%f192, %f177, %f11;
	fma.rn.f32 	%f193, %f192, 0f3BBB989D, 0f3F000000;
	cvt.sat.f32.f32 	%f194, %f193;
	fma.rm.f32 	%f195, %f194, %f182, %f181;
	add.f32 	%f196, %f195, 0fCB40007F;
	neg.f32 	%f197, %f196;
	fma.rn.f32 	%f198, %f192, 0f3FB8AA3B, %f197;
	fma.rn.f32 	%f199, %f192, 0f32A57060, %f198;
	mov.b32 	%r61, %f195;
	shl.b32 	%r62, %r61, 23;
	mov.b32 	%f200, %r62;
	ex2.approx.ftz.f32 	%f201, %f199;
	fma.rn.f32 	%f414, %f201, %f200, %f191;
	mov.f32 	%f413, %f11;
$L__BB1_10:
	setp.lt.s32 	%p9, %r27, 1;
	@%p9 bra 	$L__BB1_22;
	mul.lo.s32 	%r9, %r27, %r1;
	and.b32  	%r10, %r27, 7;
	setp.lt.u32 	%p10, %r27, 8;
	mov.b32 	%r104, 0;
	@%p10 bra 	$L__BB1_14;
	and.b32  	%r104, %r27, 2147483640;
	neg.s32 	%r103, %r104;
	add.s64 	%rd4, %rd2, 16;
	add.s64 	%rd5, %rd1, 16;
	mov.u32 	%r102, %r9;
$L__BB1_13:
	.pragma "nounroll";
	mul.wide.s32 	%rd14, %r102, 4;
	add.s64 	%rd15, %rd4, %rd14;
	add.s64 	%rd16, %rd5, %rd14;
	ld.global.f32 	%f202, [%rd15+-16];
	sub.f32 	%f203, %f202, %f413;
	fma.rn.f32 	%f204, %f203, 0f3BBB989D, 0f3F000000;
	cvt.sat.f32.f32 	%f205, %f204;
	mov.f32 	%f206, 0f4B400001;
	mov.f32 	%f207, 0f437C0000;
	fma.rm.f32 	%f208, %f205, %f207, %f206;
	add.f32 	%f209, %f208, 0fCB40007F;
	neg.f32 	%f210, %f209;
	fma.rn.f32 	%f211, %f203, 0f3FB8AA3B, %f210;
	fma.rn.f32 	%f212, %f203, 0f32A57060, %f211;
	mov.b32 	%r64, %f208;
	shl.b32 	%r65, %r64, 23;
	mov.b32 	%f213, %r65;
	ex2.approx.ftz.f32 	%f214, %f212;
	mul.f32 	%f215, %f214, %f213;
	div.rn.f32 	%f216, %f215, %f414;
	st.global.f32 	[%rd16+-16], %f216;
	ld.global.f32 	%f217, [%rd15+-12];
	sub.f32 	%f218, %f217, %f413;
	fma.rn.f32 	%f219, %f218, 0f3BBB989D, 0f3F000000;
	cvt.sat.f32.f32 	%f220, %f219;
	fma.rm.f32 	%f221, %f220, %f207, %f206;
	add.f32 	%f222, %f221, 0fCB40007F;
	neg.f32 	%f223, %f222;
	fma.rn.f32 	%f224, %f218, 0f3FB8AA3B, %f223;
	fma.rn.f32 	%f225, %f218, 0f32A57060, %f224;
	mov.b32 	%r66, %f221;
	shl.b32 	%r67, %r66, 23;
	mov.b32 	%f226, %r67;
	ex2.approx.ftz.f32 	%f227, %f225;
	mul.f32 	%f228, %f227, %f226;
	div.rn.f32 	%f229, %f228, %f414;
	st.global.f32 	[%rd16+-12], %f229;
	ld.global.f32 	%f230, [%rd15+-8];
	sub.f32 	%f231, %f230, %f413;
	fma.rn.f32 	%f232, %f231, 0f3BBB989D, 0f3F000000;
	cvt.sat.f32.f32 	%f233, %f232;
	fma.rm.f32 	%f234, %f233, %f207, %f206;
	add.f32 	%f235, %f234, 0fCB40007F;
	neg.f32 	%f236, %f235;
	fma.rn.f32 	%f237, %f231, 0f3FB8AA3B, %f236;
	fma.rn.f32 	%f238, %f231, 0f32A57060, %f237;
	mov.b32 	%r68, %f234;
	shl.b32 	%r69, %r68, 23;
	mov.b32 	%f239, %r69;
	ex2.approx.ftz.f32 	%f240, %f238;
	mul.f32 	%f241, %f240, %f239;
	div.rn.f32 	%f242, %f241, %f414;
	st.global.f32 	[%rd16+-8], %f242;
	ld.global.f32 	%f243, [%rd15+-4];
	sub.f32 	%f244, %f243, %f413;
	fma.rn.f32 	%f245, %f244, 0f3BBB989D, 0f3F000000;
	cvt.sat.f32.f32 	%f246, %f245;
	fma.rm.f32 	%f247, %f246, %f207, %f206;
	add.f32 	%f248, %f247, 0fCB40007F;
	neg.f32 	%f249, %f248;
	fma.rn.f32 	%f250, %f244, 0f3FB8AA3B, %f249;
	fma.rn.f32 	%f251, %f244, 0f32A57060, %f250;
	mov.b32 	%r70, %f247;
	shl.b32 	%r71, %r70, 23;
	mov.b32 	%f252, %r71;
	ex2.approx.ftz.f32 	%f253, %f251;
	mul.f32 	%f254, %f253, %f252;
	div.rn.f32 	%f255, %f254, %f414;
	st.global.f32 	[%rd16+-4], %f255;
	ld.global.f32 	%f256, [%rd15];
	sub.f32 	%f257, %f256, %f413;
	fma.rn.f32 	%f258, %f257, 0f3BBB989D, 0f3F000000;
	cvt.sat.f32.f32 	%f259, %f258;
	fma.rm.f32 	%f260, %f259, %f207, %f206;
	add.f32 	%f261, %f260, 0fCB40007F;
	neg.f32 	%f262, %f261;
	fma.rn.f32 	%f263, %f257, 0f3FB8AA3B, %f262;
	fma.rn.f32 	%f264, %f257, 0f32A57060, %f263;
	mov.b32 	%r72, %f260;
	shl.b32 	%r73, %r72, 23;
	mov.b32 	%f265, %r73;
	ex2.approx.ftz.f32 	%f266, %f264;
	mul.f32 	%f267, %f266, %f265;
	div.rn.f32 	%f268, %f267, %f414;
	st.global.f32 	[%rd16], %f268;
	ld.global.f32 	%f269, [%rd15+4];
	sub.f32 	%f270, %f269, %f413;
	fma.rn.f32 	%f271, %f270, 0f3BBB989D, 0f3F000000;
	cvt.sat.f32.f32 	%f272, %f271;
	fma.rm.f32 	%f273, %f272, %f207, %f206;
	add.f32 	%f274, %f273, 0fCB40007F;
	neg.f32 	%f275, %f274;
	fma.rn.f32 	%f276, %f270, 0f3FB8AA3B, %f275;
	fma.rn.f32 	%f277, %f270, 0f32A57060, %f276;
	mov.b32 	%r74, %f273;
	shl.b32 	%r75, %r74, 23;
	mov.b32 	%f278, %r75;
	ex2.approx.ftz.f32 	%f279, %f277;
	mul.f32 	%f280, %f279, %f278;
	div.rn.f32 	%f281, %f280, %f414;
	st.global.f32 	[%rd16+4], %f281;
	ld.global.f32 	%f282, [%rd15+8];
	sub.f32 	%f283, %f282, %f413;
	fma.rn.f32 	%f284, %f283, 0f3BBB989D, 0f3F000000;
	cvt.sat.f32.f32 	%f285, %f284;
	fma.rm.f32 	%f286, %f285, %f207, %f206;
	add.f32 	%f287, %f286, 0fCB40007F;
	neg.f32 	%f288, %f287;
	fma.rn.f32 	%f289, %f283, 0f3FB8AA3B, %f288;
	fma.rn.f32 	%f290, %f283, 0f32A57060, %f289;
	mov.b32 	%r76, %f286;
	shl.b32 	%r77, %r76, 23;
	mov.b32 	%f291, %r77;
	ex2.approx.ftz.f32 	%f292, %f290;
	mul.f32 	%f293, %f292, %f291;
	div.rn.f32 	%f294, %f293, %f414;
	st.global.f32 	[%rd16+8], %f294;
	ld.global.f32 	%f295, [%rd15+12];
	sub.f32 	%f296, %f295, %f413;
	fma.rn.f32 	%f297, %f296, 0f3BBB989D, 0f3F000000;
	cvt.sat.f32.f32 	%f298, %f297;
	fma.rm.f32 	%f299, %f298, %f207, %f206;
	add.f32 	%f300, %f299, 0fCB40007F;
	neg.f32 	%f301, %f300;
	fma.rn.f32 	%f302, %f296, 0f3FB8AA3B, %f301;
	fma.rn.f32 	%f303, %f296, 0f32A57060, %f302;
	mov.b32 	%r78, %f299;
	shl.b32 	%r79, %r78, 23;
	mov.b32 	%f304, %r79;
	ex2.approx.ftz.f32 	%f305, %f303;
	mul.f32 	%f306, %f305, %f304;
	div.rn.f32 	%f307, %f306, %f414;
	st.global.f32 	[%rd16+12], %f307;
	add.s32 	%r103, %r103, 8;
	add.s32 	%r102, %r102, 8;
	setp.ne.s32 	%p11, %r103, 0;
	@%p11 bra 	$L__BB1_13;
$L__BB1_14:
	setp.eq.s32 	%p12, %r10, 0;
	@%p12 bra 	$L__BB1_22;
	and.b32  	%r22, %r27, 3;
	setp.lt.u32 	%p13, %r10, 4;
	@%p13 bra 	$L__BB1_17;
	add.s32 	%r80, %r104, %r9;
	mul.wide.s32 	%rd17, %r80, 4;
	add.s64 	%rd18, %rd2, %rd17;
	ld.global.f32 	%f308, [%rd18];
	sub.f32 	%f309, %f308, %f413;
	fma.rn.f32 	%f310, %f309, 0f3BBB989D, 0f3F000000;
	cvt.sat.f32.f32 	%f311, %f310;
	mov.f32 	%f312, 0f4B400001;
	mov.f32 	%f313, 0f437C0000;
	fma.rm.f32 	%f314, %f311, %f313, %f312;
	add.f32 	%f315, %f314, 0fCB40007F;
	neg.f32 	%f316, %f315;
	fma.rn.f32 	%f317, %f309, 0f3FB8AA3B, %f316;
	fma.rn.f32 	%f318, %f309, 0f32A57060, %f317;
	mov.b32 	%r81, %f314;
	shl.b32 	%r82, %r81, 23;
	mov.b32 	%f319, %r82;
	ex2.approx.ftz.f32 	%f320, %f318;
	mul.f32 	%f321, %f320, %f319;
	div.rn.f32 	%f322, %f321, %f414;
	add.s64 	%rd19, %rd1, %rd17;
	st.global.f32 	[%rd19], %f322;
	ld.global.f32 	%f323, [%rd18+4];
	sub.f32 	%f324, %f323, %f413;
	fma.rn.f32 	%f325, %f324, 0f3BBB989D, 0f3F000000;
	cvt.sat.f32.f32 	%f326, %f325;
	fma.rm.f32 	%f327, %f326, %f313, %f312;
	add.f32 	%f328, %f327, 0fCB40007F;
	neg.f32 	%f329, %f328;
	fma.rn.f32 	%f330, %f324, 0f3FB8AA3B, %f329;
	fma.rn.f32 	%f331, %f324, 0f32A57060, %f330;
	mov.b32 	%r83, %f327;
	shl.b32 	%r84, %r83, 23;
	mov.b32 	%f332, %r84;
	ex2.approx.ftz.f32 	%f333, %f331;
	mul.f32 	%f334, %f333, %f332;
	div.rn.f32 	%f335, %f334, %f414;
	st.global.f32 	[%rd19+4], %f335;
	ld.global.f32 	%f336, [%rd18+8];
	sub.f32 	%f337, %f336, %f413;
	fma.rn.f32 	%f338, %f337, 0f3BBB989D, 0f3F000000;
	cvt.sat.f32.f32 	%f339, %f338;
	fma.rm.f32 	%f340, %f339, %f313, %f312;
	add.f32 	%f341, %f340, 0fCB40007F;
	neg.f32 	%f342, %f341;
	fma.rn.f32 	%f343, %f337, 0f3FB8AA3B, %f342;
	fma.rn.f32 	%f344, %f337, 0f32A57060, %f343;
	mov.b32 	%r85, %f340;
	shl.b32 	%r86, %r85, 23;
	mov.b32 	%f345, %r86;
	ex2.approx.ftz.f32 	%f346, %f344;
	mul.f32 	%f347, %f346, %f345;
	div.rn.f32 	%f348, %f347, %f414;
	st.global.f32 	[%rd19+8], %f348;
	ld.global.f32 	%f349, [%rd18+12];
	sub.f32 	%f350, %f349, %f413;
	fma.rn.f32 	%f351, %f350, 0f3BBB989D, 0f3F000000;
	cvt.sat.f32.f32 	%f352, %f351;
	fma.rm.f32 	%f353, %f352, %f313, %f312;
	add.f32 	%f354, %f353, 0fCB40007F;
	neg.f32 	%f355, %f354;
	fma.rn.f32 	%f356, %f350, 0f3FB8AA3B, %f355;
	fma.rn.f32 	%f357, %f350, 0f32A57060, %f356;
	mov.b32 	%r87, %f353;
	shl.b32 	%r88, %r87, 23;
	mov.b32 	%f358, %r88;
	ex2.approx.ftz.f32 	%f359, %f357;
	mul.f32 	%f360, %f359, %f358;
	div.rn.f32 	%f361, %f360, %f414;
	st.global.f32 	[%rd19+12], %f361;
	add.s32 	%r104, %r104, 4;
$L__BB1_17:
	setp.eq.s32 	%p14, %r22, 0;
	@%p14 bra 	$L__BB1_22;
	setp.eq.s32 	%p15, %r22, 1;
	@%p15 bra 	$L__BB1_20;
	add.s32 	%r89, %r104, %r9;
	mul.wide.s32 	%rd20, %r89, 4;
	add.s64 	%rd21, %rd2, %rd20;
	ld.global.f32 	%f362, [%rd21];
	sub.f32 	%f363, %f362, %f413;
	fma.rn.f32 	%f364, %f363, 0f3BBB989D, 0f3F000000;
	cvt.sat.f32.f32 	%f365, %f364;
	mov.f32 	%f366, 0f4B400001;
	mov.f32 	%f367, 0f437C0000;
	fma.rm.f32 	%f368, %f365, %f367, %f366;
	add.f32 	%f369, %f368, 0fCB40007F;
	neg.f32 	%f370, %f369;
	fma.rn.f32 	%f371, %f363, 0f3FB8AA3B, %f370;
	fma.rn.f32 	%f372, %f363, 0f32A57060, %f371;
	mov.b32 	%r90, %f368;
	shl.b32 	%r91, %r90, 23;
	mov.b32 	%f373, %r91;
	ex2.approx.ftz.f32 	%f374, %f372;
	mul.f32 	%f375, %f374, %f373;
	div.rn.f32 	%f376, %f375, %f414;
	add.s64 	%rd22, %rd1, %rd20;
	st.global.f32 	[%rd22], %f376;
	ld.global.f32 	%f377, [%rd21+4];
	sub.f32 	%f378, %f377, %f413;
	fma.rn.f32 	%f379, %f378, 0f3BBB989D, 0f3F000000;
	cvt.sat.f32.f32 	%f380, %f379;
	fma.rm.f32 	%f381, %f380, %f367, %f366;
	add.f32 	%f382, %f381, 0fCB40007F;
	neg.f32 	%f383, %f382;
	fma.rn.f32 	%f384, %f378, 0f3FB8AA3B, %f383;
	fma.rn.f32 	%f385, %f378, 0f32A57060, %f384;
	mov.b32 	%r92, %f381;
	shl.b32 	%r93, %r92, 23;
	mov.b32 	%f386, %r93;
	ex2.approx.ftz.f32 	%f387, %f385;
	mul.f32 	%f388, %f387, %f386;
	div.rn.f32 	%f389, %f388, %f414;
	st.global.f32 	[%rd22+4], %f389;
	add.s32 	%r104, %r104, 2;
$L__BB1_20:
	and.b32  	%r94, %r27, 1;
	setp.eq.b32 	%p16, %r94, 1;
	not.pred 	%p17, %p16;
	@%p17 bra 	$L__BB1_22;
	add.s32 	%r95, %r104, %r9;
	mul.wide.s32 	%rd23, %r95, 4;
	add.s64 	%rd24, %rd2, %rd23;
	ld.global.f32 	%f390, [%rd24];
	sub.f32 	%f391, %f390, %f413;
	fma.rn.f32 	%f392, %f391, 0f3BBB989D, 0f3F000000;
	cvt.sat.f32.f32 	%f393, %f392;
	mov.f32 	%f394, 0f4B400001;
	mov.f32 	%f395, 0f437C0000;
	fma.rm.f32 	%f396, %f393, %f395, %f394;
	add.f32 	%f397, %f396, 0fCB40007F;
	neg.f32 	%f398, %f397;
	fma.rn.f32 	%f399, %f391, 0f3FB8AA3B, %f398;
	fma.rn.f32 	%f400, %f391, 0f32A57060, %f399;
	mov.b32 	%r96, %f396;
	shl.b32 	%r97, %r96, 23;
	mov.b32 	%f401, %r97;
	ex2.approx.ftz.f32 	%f402, %f400;
	mul.f32 	%f403, %f402, %f401;
	div.rn.f32 	%f404, %f403, %f414;
	add.s64 	%rd25, %rd1, %rd23;
	st.global.f32 	[%rd25], %f404;
$L__BB1_22:
	ret;

}
	// .globl	_Z26selfAttentionOutput_kernelPfS_S_iiij
.visible .entry _Z26selfAttentionOutput_kernelPfS_S_iiij(
	.param .u64 .ptr .align 1 _Z26selfAttentionOutput_kernelPfS_S_iiij_param_0,
	.param .u64 .ptr .align 1 _Z26selfAttentionOutput_kernelPfS_S_iiij_param_1,
	.param .u64 .ptr .align 1 _Z26selfAttentionOutput_kernelPfS_S_iiij_param_2,
	.param .u32 _Z26selfAttentionOutput_kernelPfS_S_iiij_param_3,
	.param .u32 _Z26selfAttentionOutput_kernelPfS_S_iiij_param_4,
	.param .u32 _Z26selfAttentionOutput_kernelPfS_S_iiij_param_5,
	.param .u32 _Z26selfAttentionOutput_kernelPfS_S_iiij_param_6
)
{
	.reg .pred 	%p<18>;
	.reg .b32 	%r<100>;
	.reg .b32 	%f<84>;
	.reg .b64 	%rd<14>;

	ld.param.u64 	%rd3, [_Z26selfAttentionOutput_kernelPfS_S_iiij_param_0];
	ld.param.u64 	%rd4, [_Z26selfAttentionOutput_kernelPfS_S_iiij_param_1];
	ld.param.u32 	%r33, [_Z26selfAttentionOutput_kernelPfS_S_iiij_param_3];
	ld.param.u32 	%r34, [_Z26selfAttentionOutput_kernelPfS_S_iiij_param_4];
	ld.param.u32 	%r35, [_Z26selfAttentionOutput_kernelPfS_S_iiij_param_5];
	ld.param.u32 	%r36, [_Z26selfAttentionOutput_kernelPfS_S_iiij_param_6];
	mov.u32 	%r37, %ctaid.x;
	mov.u32 	%r38, %ctaid.y;
	mov.u32 	%r1, %tid.x;
	mov.u32 	%r2, %tid.y;
	mad.lo.s32 	%r3, %r35, %r38, %r2;
	mad.lo.s32 	%r4, %r35, %r37, %r1;
	cvt.rn.f32.s32 	%f21, %r33;
	cvt.rn.f32.s32 	%f22, %r35;
	div.rn.f32 	%f23, %f21, %f22;
	cvt.rpi.f32.f32 	%f1, %f23;
	setp.leu.f32 	%p1, %f1, 0f00000000;
	mov.f32 	%f82, 0f00000000;
	@%p1 bra 	$L__BB2_19;
	and.b32  	%r40, %r36, -4;
	mov.u32 	%r41, shared_mem;
	add.s32 	%r5, %r41, %r40;
	mul.lo.s32 	%r6, %r35, %r2;
	mul.lo.s32 	%r7, %r3, %r33;
	and.b32  	%r8, %r35, 7;
	and.b32  	%r9, %r35, 3;
	and.b32  	%r10, %r35, 2147483640;
	and.b32  	%r11, %r35, 1;
	neg.s32 	%r12, %r10;
	shl.b32 	%r42, %r1, 2;
	add.s32 	%r43, %r42, %r40;
	add.s32 	%r13, %r41, %r43;
	shl.b32 	%r14, %r35, 5;
	shl.b32 	%r15, %r35, 2;
	cvta.to.global.u64 	%rd1, %rd3;
	cvta.to.global.u64 	%rd2, %rd4;
	mov.f32 	%f82, 0f00000000;
	mov.b32 	%r93, 0;
$L__BB2_2:
	mul.lo.s32 	%r17, %r93, %r35;
	add.s32 	%r44, %r17, %r1;
	max.s32 	%r45, %r3, %r44;
	setp.ge.s32 	%p2, %r45, %r33;
	mov.f32 	%f73, 0f00000000;
	@%p2 bra 	$L__BB2_4;
	add.s32 	%r46, %r44, %r7;
	mul.wide.s32 	%rd6, %r46, 4;
	add.s64 	%rd7, %rd1, %rd6;
	ld.global.f32 	%f73, [%rd7];
$L__BB2_4:
	setp.ge.s32 	%p3, %r4, %r34;
	add.s32 	%r47, %r6, %r1;
	shl.b32 	%r48, %r47, 2;
	mov.u32 	%r49, shared_mem;
	add.s32 	%r50, %r49, %r48;
	st.shared.f32 	[%r50], %f73;
	add.s32 	%r19, %r17, %r2;
	setp.ge.s32 	%p4, %r19, %r33;
	mov.f32 	%f74, 0f00000000;
	or.pred  	%p5, %p4, %p3;
	@%p5 bra 	$L__BB2_6;
	mad.lo.s32 	%r51, %r19, %r34, %r4;
	mul.wide.s32 	%rd8, %r51, 4;
	add.s64 	%rd9, %rd2, %rd8;
	ld.global.f32 	%f74, [%rd9];
$L__BB2_6:
	setp.lt.s32 	%p6, %r35, 1;
	add.s32 	%r54, %r5, %r48;
	st.shared.f32 	[%r54], %f74;
	bar.sync 	0;
	@%p6 bra 	$L__BB2_18;
	setp.lt.u32 	%p7, %r35, 8;
	mov.b32 	%r98, 0;
	@%p7 bra 	$L__BB2_10;
	shl.b32 	%r56, %r6, 2;
	add.s32 	%r58, %r56, %r49;
	add.s32 	%r94, %r58, 16;
	mov.u32 	%r95, %r13;
	mov.u32 	%r96, %r12;
$L__BB2_9:
	.pragma "nounroll";
	ld.shared.f32 	%f28, [%r94+-16];
	ld.shared.f32 	%f29, [%r95];
	fma.rn.f32 	%f30, %f28, %f29, %f82;
	ld.shared.f32 	%f31, [%r94+-12];
	add.s32 	%r59, %r95, %r15;
	ld.shared.f32 	%f32, [%r59];
	fma.rn.f32 	%f33, %f31, %f32, %f30;
	ld.shared.f32 	%f34, [%r94+-8];
	add.s32 	%r60, %r59, %r15;
	ld.shared.f32 	%f35, [%r60];
	fma.rn.f32 	%f36, %f34, %f35, %f33;
	ld.shared.f32 	%f37, [%r94+-4];
	add.s32 	%r61, %r60, %r15;
	ld.shared.f32 	%f38, [%r61];
	fma.rn.f32 	%f39, %f37, %f38, %f36;
	ld.shared.f32 	%f40, [%r94];
	add.s32 	%r62, %r61, %r15;
	ld.shared.f32 	%f41, [%r62];
	fma.rn.f32 	%f42, %f40, %f41, %f39;
	ld.shared.f32 	%f43, [%r94+4];
	add.s32 	%r63, %r62, %r15;
	ld.shared.f32 	%f44, [%r63];
	fma.rn.f32 	%f45, %f43, %f44, %f42;
	ld.shared.f32 	%f46, [%r94+8];
	add.s32 	%r64, %r63, %r15;
	ld.shared.f32 	%f47, [%r64];
	fma.rn.f32 	%f48, %f46, %f47, %f45;
	ld.shared.f32 	%f49, [%r94+12];
	add.s32 	%r65, %r64, %r15;
	ld.shared.f32 	%f50, [%r65];
	fma.rn.f32 	%f82, %f49, %f50, %f48;
	add.s32 	%r96, %r96, 8;
	add.s32 	%r95, %r95, %r14;
	add.s32 	%r94, %r94, 32;
	setp.ne.s32 	%p8, %r96, 0;
	mov.u32 	%r98, %r10;
	@%p8 bra 	$L__BB2_9;
$L__BB2_10:
	setp.eq.s32 	%p9, %r8, 0;
	@%p9 bra 	$L__BB2_18;
	add.s32 	%r66, %r8, -1;
	setp.lt.u32 	%p10, %r66, 3;
	@%p10 bra 	$L__BB2_13;
	add.s32 	%r67, %r98, %r6;
	shl.b32 	%r68, %r67, 2;
	mov.u32 	%r69, shared_mem;
	add.s32 	%r70, %r69, %r68;
	ld.shared.f32 	%f52, [%r70];
	mad.lo.s32 	%r71, %r98, %r35, %r1;
	shl.b32 	%r72, %r71, 2;
	add.s32 	%r73, %r5, %r72;
	ld.shared.f32 	%f53, [%r73];
	fma.rn.f32 	%f54, %f52, %f53, %f82;
	ld.shared.f32 	%f55, [%r70+4];
	add.s32 	%r74, %r73, %r15;
	ld.shared.f32 	%f56, [%r74];
	fma.rn.f32 	%f57, %f55, %f56, %f54;
	ld.shared.f32 	%f58, [%r70+8];
	add.s32 	%r75, %r74, %r15;
	ld.shared.f32 	%f59, [%r75];
	fma.rn.f32 	%f60, %f58, %f59, %f57;
	ld.shared.f32 	%f61, [%r70+12];
	add.s32 	%r76, %r75, %r15;
	ld.shared.f32 	%f62, [%r76];
	fma.rn.f32 	%f82, %f61, %f62, %f60;
	add.s32 	%r98, %r98, 4;
$L__BB2_13:
	setp.eq.s32 	%p11, %r9, 0;
	@%p11 bra 	$L__BB2_18;
	setp.eq.s32 	%p12, %r9, 1;
	@%p12 bra 	$L__BB2_16;
	add.s32 	%r77, %r98, %r6;
	shl.b32 	%r78, %r77, 2;
	mov.u32 	%r79, shared_mem;
	add.s32 	%r80, %r79, %r78;
	ld.shared.f32 	%f64, [%r80];
	mad.lo.s32 	%r81, %r98, %r35, %r1;
	shl.b32 	%r82, %r81, 2;
	add.s32 	%r83, %r5, %r82;
	ld.shared.f32 	%f65, [%r83];
	fma.rn.f32 	%f66, %f64, %f65, %f82;
	ld.shared.f32 	%f67, [%r80+4];
	add.s32 	%r84, %r83, %r15;
	ld.shared.f32 	%f68, [%r84];
	fma.rn.f32 	%f82, %f67, %f68, %f66;
	add.s32 	%r98, %r98, 2;
$L__BB2_16:
	setp.eq.s32 	%p13, %r11, 0;
	@%p13 bra 	$L__BB2_18;
	add.s32 	%r85, %r98, %r6;
	shl.b32 	%r86, %r85, 2;
	mov.u32 	%r87, shared_mem;
	add.s32 	%r88, %r87, %r86;
	ld.shared.f32 	%f69, [%r88];
	mad.lo.s32 	%r89, %r98, %r35, %r1;
	shl.b32 	%r90, %r89, 2;
	add.s32 	%r91, %r5, %r90;
	ld.shared.f32 	%f70, [%r91];
	fma.rn.f32 	%f82, %f69, %f70, %f82;
$L__BB2_18:
	bar.sync 	0;
	add.s32 	%r93, %r93, 1;
	cvt.rn.f32.u32 	%f71, %r93;
	setp.gt.f32 	%p14, %f1, %f71;
	@%p14 bra 	$L__BB2_2;
$L__BB2_19:
	setp.ge.s32 	%p15, %r3, %r33;
	setp.ge.s32 	%p16, %r4, %r34;
	or.pred  	%p17, %p15, %p16;
	@%p17 bra 	$L__BB2_21;
	ld.param.u64 	%rd13, [_Z26selfAttentionOutput_kernelPfS_S_iiij_param_2];
	mad.lo.s32 	%r92, %r3, %r34, %r4;
	cvta.to.global.u64 	%rd10, %rd13;
	mul.wide.s32 	%rd11, %r92, 4;
	add.s64 	%rd12, %rd10, %rd11;
	st.global.f32 	[%rd12], %f82;
$L__BB2_21:
	ret;

}


// ===== COMPILED SASS (sm_100) =====

	.target	sm_100

	.elftype	@"ET_EXEC"


//--------------------- .note.nv.tkinfo           --------------------------
	.section	.note.nv.tkinfo,"",@"SHT_NOTE"
	.sectionflags	@"SHF_NOTE_NV_TKINFO"
	.tkinfo
        /*0018*/ 	.word	0x00000002
        /*0030*/ 	.string	""
        /*0030*/ 	.string	"ptxas"
        /*0030*/ 	.string	"Cuda compilation tools, release 13.0, V13.0.88"
        /*0030*/ 	.string	"Build cuda_13.0.r13.0/compiler.36424714_0"
        /*0030*/ 	.string	"-arch sm_100 -m 64 "



//--------------------- .note.nv.cuinfo           --------------------------
	.section	.note.nv.cuinfo,"",@"SHT_NOTE"
	.sectionflags	@"SHF_NOTE_NV_CUINFO"
        /*0018*/ 	.short	0x0002
        /*001a*/ 	.short	0x0064
        /*001c*/ 	.short	0x0082
	.zero		2


//--------------------- .nv.info                  --------------------------
	.section	.nv.info,"",@"SHT_CUDA_INFO"
	.align	4


	//----- nvinfo : EIATTR_REGCOUNT
	.align		4
        /*0000*/ 	.byte	0x04, 0x2f
        /*0002*/ 	.short	(.L_1 - .L_0)
	.align		4
.L_0:
        /*0004*/ 	.word	index@(_Z25selfAttentionScore_kernelPfS_S_iiij)
        /*0008*/ 	.word	0x0000001f


	//----- nvinfo : EIATTR_FRAME_SIZE
	.align		4
.L_1:
        /*000c*/ 	.byte	0x04, 0x11
        /*000e*/ 	.short	(.L_3 - .L_2)
	.align		4
.L_2:
        /*0010*/ 	.word	index@($__internal_2_$__cuda_sm3x_div_rn_noftz_f32_slowpath)
        /*0014*/ 	.word	0x00000000


	//----- nvinfo : EIATTR_FRAME_SIZE
	.align		4
.L_3:
        /*0018*/ 	.byte	0x04, 0x11
        /*001a*/ 	.short	(.L_5 - .L_4)
	.align		4
.L_4:
        /*001c*/ 	.word	index@(_Z25selfAttentionScore_kernelPfS_S_iiij)
        /*0020*/ 	.word	0x00000000


	//----- nvinfo : EIATTR_REGCOUNT
	.align		4
.L_5:
        /*0024*/ 	.byte	0x04, 0x2f
        /*0026*/ 	.short	(.L_7 - .L_6)
	.align		4
.L_6:
        /*0028*/ 	.word	index@(_Z27selfAttentionSoftmax_kernelPfS_i)
        /*002c*/ 	.word	0x0000001e


	//----- nvinfo : EIATTR_FRAME_SIZE
	.align		4
.L_7:
        /*0030*/ 	.byte	0x04, 0x11
        /*0032*/ 	.short	(.L_9 - .L_8)
	.align		4
.L_8:
        /*0034*/ 	.word	index@($__internal_1_$__cuda_sm3x_div_rn_noftz_f32_slowpath)
        /*0038*/ 	.word	0x00000000


	//----- nvinfo : EIATTR_FRAME_SIZE
	.align		4
.L_9:
        /*003c*/ 	.byte	0x04, 0x11
        /*003e*/ 	.short	(.L_11 - .L_10)
	.align		4
.L_10:
        /*0040*/ 	.word	index@(_Z27selfAttentionSoftmax_kernelPfS_i)
        /*0044*/ 	.word	0x00000000


	//----- nvinfo : EIATTR_REGCOUNT
	.align		4
.L_11:
        /*0048*/ 	.byte	0x04, 0x2f
        /*004a*/ 	.short	(.L_13 - .L_12)
	.align		4
.L_12:
        /*004c*/ 	.word	index@(_Z26selfAttentionOutput_kernelPfS_S_iiij)
        /*0050*/ 	.word	0x0000001f


	//----- nvinfo : EIATTR_FRAME_SIZE
	.align		4
.L_13:
        /*0054*/ 	.byte	0x04, 0x11
        /*0056*/ 	.short	(.L_15 - .L_14)
	.align		4
.L_14:
        /*0058*/ 	.word	index@($__internal_0_$__cuda_sm3x_div_rn_noftz_f32_slowpath)
        /*005c*/ 	.word	0x00000000


	//----- nvinfo : EIATTR_FRAME_SIZE
	.align		4
.L_15:
        /*0060*/ 	.byte	0x04, 0x11
        /*0062*/ 	.short	(.L_17 - .L_16)
	.align		4
.L_16:
        /*0064*/ 	.word	index@(_Z26selfAttentionOutput_kernelPfS_S_iiij)
        /*0068*/ 	.word	0x00000000


	//----- nvinfo : EIATTR_MIN_STACK_SIZE
	.align		4
.L_17:
        /*006c*/ 	.byte	0x04, 0x12
        /*006e*/ 	.short	(.L_19 - .L_18)
	.align		4
.L_18:
        /*0070*/ 	.word	index@(_Z26selfAttentionOutput_kernelPfS_S_iiij)
        /*0074*/ 	.word	0x00000000


	//----- nvinfo : EIATTR_MIN_STACK_SIZE
	.align		4
.L_19:
        /*0078*/ 	.byte	0x04, 0x12
        /*007a*/ 	.short	(.L_21 - .L_20)
	.align		4
.L_20:
        /*007c*/ 	.word	index@(_Z27selfAttentionSoftmax_kernelPfS_i)
        /*0080*/ 	.word	0x00000000


	//----- nvinfo : EIATTR_MIN_STACK_SIZE
	.align		4
.L_21:
        /*0084*/ 	.byte	0x04, 0x12
        /*0086*/ 	.short	(.L_23 - .L_22)
	.align		4
.L_22:
        /*0088*/ 	.word	index@(_Z25selfAttentionScore_kernelPfS_S_iiij)
        /*008c*/ 	.word	0x00000000
.L_23:


//--------------------- .nv.compat                --------------------------
	.section	.nv.compat,"",@"SHT_CUDA_COMPAT_INFO"
	.align	4
        /*0000*/ 	.byte	0x02, 0x09, 0x00, 0x00, 0x02, 0x02, 0x01, 0x00, 0x02, 0x05, 0x05, 0x00, 0x03, 0x07, 0x01, 0x01
        /*0010*/ 	.byte	0x02, 0x03, 0x00, 0x00, 0x02, 0x06, 0x01, 0x00, 0x04, 0x0b, 0x08, 0x00, 0x01, 0x00, 0x00, 0x00
        /*0020*/ 	.byte	0x00, 0x00, 0x00, 0x00


//--------------------- .nv.info._Z26selfAttentionOutput_kernelPfS_S_iiij --------------------------
	.section	.nv.info._Z26selfAttentionOutput_kernelPfS_S_iiij,"",@"SHT_CUDA_INFO"
	.sectionflags	@""
	.align	4


	//----- nvinfo : EIATTR_CUDA_API_VERSION
	.align		4
        /*0000*/ 	.byte	0x04, 0x37
        /*0002*/ 	.short	(.L_25 - .L_24)
.L_24:
        /*0004*/ 	.word	0x00000082


	//----- nvinfo : EIATTR_KPARAM_INFO
	.align		4
.L_25:
        /*0008*/ 	.byte	0x04, 0x17
        /*000a*/ 	.short	(.L_27 - .L_26)
.L_26:
        /*000c*/ 	.word	0x00000000
        /*0010*/ 	.short	0x0006
        /*0012*/ 	.short	0x0024
        /*0014*/ 	.byte	0x00, 0xf0, 0x11, 0x00


	//----- nvinfo : EIATTR_KPARAM_INFO
	.align		4
.L_27:
        /*0018*/ 	.byte	0x04, 0x17
        /*001a*/ 	.short	(.L_29 - .L_28)
.L_28:
        /*001c*/ 	.word	0x00000000
        /*0020*/ 	.short	0x0005
        /*0022*/ 	.short	0x0020
        /*0024*/ 	.byte	0x00, 0xf0, 0x11, 0x00


	//----- nvinfo : EIATTR_KPARAM_INFO
	.align		4
.L_29:
        /*0028*/ 	.byte	0x04, 0x17
        /*002a*/ 	.short	(.L_31 - .L_30)
.L_30:
        /*002c*/ 	.word	0x00000000
        /*0030*/ 	.short	0x0004
        /*0032*/ 	.short	0x001c
        /*0034*/ 	.byte	0x00, 0xf0, 0x11, 0x00


	//----- nvinfo : EIATTR_KPARAM_INFO
	.align		4
.L_31:
        /*0038*/ 	.byte	0x04, 0x17
        /*003a*/ 	.short	(.L_33 - .L_32)
.L_32:
        /*003c*/ 	.word	0x00000000
        /*0040*/ 	.short	0x0003
        /*0042*/ 	.short	0x0018
        /*0044*/ 	.byte	0x00, 0xf0, 0x11, 0x00


	//----- nvinfo : EIATTR_KPARAM_INFO
	.align		4
.L_33:
        /*0048*/ 	.byte	0x04, 0x17
        /*004a*/ 	.short	(.L_35 - .L_34)
.L_34:
        /*004c*/ 	.word	0x00000000
        /*0050*/ 	.short	0x0002
        /*0052*/ 	.short	0x0010
        /*0054*/ 	.byte	0x00, 0xf5, 0x21, 0x00


	//----- nvinfo : EIATTR_KPARAM_INFO
	.align		4
.L_35:
        /*0058*/ 	.byte	0x04, 0x17
        /*005a*/ 	.short	(.L_37 - .L_36)
.L_36:
        /*005c*/ 	.word	0x00000000
        /*0060*/ 	.short	0x0001
        /*0062*/ 	.short	0x0008
        /*0064*/ 	.byte	0x00, 0xf5, 0x21, 0x00


	//----- nvinfo : EIATTR_KPARAM_INFO
	.align		4
.L_37:
        /*0068*/ 	.byte	0x04, 0x17
        /*006a*/ 	.short	(.L_39 - .L_38)
.L_38:
        /*006c*/ 	.word	0x00000000
        /*0070*/ 	.short	0x0000
        /*0072*/ 	.short	0x0000
        /*0074*/ 	.byte	0x00, 0xf5, 0x21, 0x00


	//----- nvinfo : EIATTR_SPARSE_MMA_MASK
	.align		4
.L_39:
        /*0078*/ 	.byte	0x03, 0x50
        /*007a*/ 	.short	0x0000


	//----- nvinfo : EIATTR_MAXREG_COUNT
	.align		4
        /*007c*/ 	.byte	0x03, 0x1b
        /*007e*/ 	.short	0x00ff


	//----- nvinfo : EIATTR_NUM_BARRIERS
	.align		4
        /*0080*/ 	.byte	0x02, 0x4c
        /*0082*/ 	.byte	0x01
	.zero		1


	//----- nvinfo : EIATTR_MERCURY_ISA_VERSION
	.align		4
        /*0084*/ 	.byte	0x03, 0x5f
        /*0086*/ 	.short	0x0101


	//----- nvinfo : EIATTR_VRC_CTA_INIT_COUNT
	.align		4
        /*0088*/ 	.byte	0x02, 0x4a
	.zero		1
	.zero		1


	//----- nvinfo : EIATTR_EXIT_INSTR_OFFSETS
	.align		4
        /*008c*/ 	.byte	0x04, 0x1c
        /*008e*/ 	.short	(.L_41 - .L_40)


	//   ....[0]....
.L_40:
        /*0090*/ 	.word	0x00000ae0


	//   ....[1]....
        /*0094*/ 	.word	0x00000b30


	//----- nvinfo : EIATTR_CRS_STACK_SIZE
	.align		4
.L_41:
        /*0098*/ 	.byte	0x04, 0x1e
        /*009a*/ 	.short	(.L_43 - .L_42)
.L_42:
        /*009c*/ 	.word	0x00000000


	//----- nvinfo : EIATTR_CBANK_PARAM_SIZE
	.align		4
.L_43:
        /*00a0*/ 	.byte	0x03, 0x19
        /*00a2*/ 	.short	0x0028


	//----- nvinfo : EIATTR_PARAM_CBANK
	.align		4
        /*00a4*/ 	.byte	0x04, 0x0a
        /*00a6*/ 	.short	(.L_45 - .L_44)
	.align		4
.L_44:
        /*00a8*/ 	.word	index@(.nv.constant0._Z26selfAttentionOutput_kernelPfS_S_iiij)
        /*00ac*/ 	.short	0x0380
        /*00ae*/ 	.short	0x0028


	//----- nvinfo : EIATTR_SW_WAR
	.align		4
.L_45:
        /*00b0*/ 	.byte	0x04, 0x36
        /*00b2*/ 	.short	(.L_47 - .L_46)
.L_46:
        /*00b4*/ 	.word	0x00000008
.L_47:


//--------------------- .nv.info._Z27selfAttentionSoftmax_kernelPfS_i --------------------------
	.section	.nv.info._Z27selfAttentionSoftmax_kernelPfS_i,"",@"SHT_CUDA_INFO"
	.sectionflags	@""
	.align	4


	//----- nvinfo : EIATTR_CUDA_API_VERSION
	.align		4
        /*0000*/ 	.byte	0x04, 0x37
        /*0002*/ 	.short	(.L_49 - .L_48)
.L_48:
        /*0004*/ 	.word	0x00000082


	//----- nvinfo : EIATTR_KPARAM_INFO
	.align		4
.L_49:
        /*0008*/ 	.byte	0x04, 0x17
        /*000a*/ 	.short	(.L_51 - .L_50)
.L_50:
        /*000c*/ 	.word	0x00000000
        /*0010*/ 	.short	0x0002
        /*0012*/ 	.short	0x0010
        /*0014*/ 	.byte	0x00, 0xf0, 0x11, 0x00


	//----- nvinfo : EIATTR_KPARAM_INFO
	.align		4
.L_51:
        /*0018*/ 	.byte	0x04, 0x17
        /*001a*/ 	.short	(.L_53 - .L_52)
.L_52:
        /*001c*/ 	.word	0x00000000
        /*0020*/ 	.short	0x0001
        /*0022*/ 	.short	0x0008
        /*0024*/ 	.byte	0x00, 0xf5, 0x21, 0x00


	//----- nvinfo : EIATTR_KPARAM_INFO
	.align		4
.L_53:
        /*0028*/ 	.byte	0x04, 0x17
        /*002a*/ 	.short	(.L_55 - .L_54)
.L_54:
        /*002c*/ 	.word	0x00000000
        /*0030*/ 	.short	0x0000
        /*0032*/ 	.short	0x0000
        /*0034*/ 	.byte	0x00, 0xf5, 0x21, 0x00


	//----- nvinfo : EIATTR_SPARSE_MMA_MASK
	.align		4
.L_55:
        /*0038*/ 	.byte	0x03, 0x50
        /*003a*/ 	.short	0x0000


	//----- nvinfo : EIATTR_MAXREG_COUNT
	.align		4
        /*003c*/ 	.byte	0x03, 0x1b
        /*003e*/ 	.short	0x00ff


	//----- nvinfo : EIATTR_MERCURY_ISA_VERSION
	.align		4
        /*0040*/ 	.byte	0x03, 0x5f
        /*0042*/ 	.short	0x0101


	//----- nvinfo : EIATTR_VRC_CTA_INIT_COUNT
	.align		4
        /*0044*/ 	.byte	0x02, 0x4a
	.zero		1
	.zero		1


	//----- nvinfo : EIATTR_EXIT_INSTR_OFFSETS
	.align		4
        /*0048*/ 	.byte	0x04, 0x1c
        /*004a*/ 	.short	(.L_57 - .L_56)


	//   ....[0]....
.L_56:
        /*004c*/ 	.word	0x00000070


	//   ....[1]....
        /*0050*/ 	.word	0x00000ce0


	//   ....[2]....
        /*0054*/ 	.word	0x00001b70


	//   ....[3]....
        /*0058*/ 	.word	0x000022b0


	//   ....[4]....
        /*005c*/ 	.word	0x000026b0


	//   ....[5]....
        /*0060*/ 	.word	0x000028b0


	//----- nvinfo : EIATTR_CRS_STACK_SIZE
	.align		4
.L_57:
        /*0064*/ 	.byte	0x04, 0x1e
        /*0066*/ 	.short	(.L_59 - .L_58)
.L_58:
        /*0068*/ 	.word	0x00000000


	//----- nvinfo : EIATTR_CBANK_PARAM_SIZE
	.align		4
.L_59:
        /*006c*/ 	.byte	0x03, 0x19
        /*006e*/ 	.short	0x0014


	//----- nvinfo : EIATTR_PARAM_CBANK
	.align		4
        /*0070*/ 	.byte	0x04, 0x0a
        /*0072*/ 	.short	(.L_61 - .L_60)
	.align		4
.L_60:
        /*0074*/ 	.word	index@(.nv.constant0._Z27selfAttentionSoftmax_kernelPfS_i)
        /*0078*/ 	.short	0x0380
        /*007a*/ 	.short	0x0014


	//----- nvinfo : EIATTR_SW_WAR
	.align		4
.L_61:
        /*007c*/ 	.byte	0x04, 0x36
        /*007e*/ 	.short	(.L_63 - .L_62)
.L_62:
        /*0080*/ 	.word	0x00000008
.L_63:


//--------------------- .nv.info._Z25selfAttentionScore_kernelPfS_S_iiij --------------------------
	.section	.nv.info._Z25selfAttentionScore_kernelPfS_S_iiij,"",@"SHT_CUDA_INFO"
	.sectionflags	@""
	.align	4


	//----- nvinfo : EIATTR_CUDA_API_VERSION
	.align		4
        /*0000*/ 	.byte	0x04, 0x37
        /*0002*/ 	.short	(.L_65 - .L_64)
.L_64:
        /*0004*/ 	.word	0x00000082


	//----- nvinfo : EIATTR_KPARAM_INFO
	.align		4
.L_65:
        /*0008*/ 	.byte	0x04, 0x17
        /*000a*/ 	.short	(.L_67 - .L_66)
.L_66:
        /*000c*/ 	.word	0x00000000
        /*0010*/ 	.short	0x0006
        /*0012*/ 	.short	0x0024
        /*0014*/ 	.byte	0x00, 0xf0, 0x11, 0x00


	//----- nvinfo : EIATTR_KPARAM_INFO
	.align		4
.L_67:
        /*0018*/ 	.byte	0x04, 0x17
        /*001a*/ 	.short	(.L_69 - .L_68)
.L_68:
        /*001c*/ 	.word	0x00000000
        /*0020*/ 	.short	0x0005
        /*0022*/ 	.short	0x0020
        /*0024*/ 	.byte	0x00, 0xf0, 0x11, 0x00


	//----- nvinfo : EIATTR_KPARAM_INFO
	.align		4
.L_69:
        /*0028*/ 	.byte	0x04, 0x17
        /*002a*/ 	.short	(.L_71 - .L_70)
.L_70:
        /*002c*/ 	.word	0x00000000
        /*0030*/ 	.short	0x0004
        /*0032*/ 	.short	0x001c
        /*0034*/ 	.byte	0x00, 0xf0, 0x11, 0x00


	//----- nvinfo : EIATTR_KPARAM_INFO
	.align		4
.L_71:
        /*0038*/ 	.byte	0x04, 0x17
        /*003a*/ 	.short	(.L_73 - .L_72)
.L_72:
        /*003c*/ 	.word	0x00000000
        /*0040*/ 	.short	0x0003
        /*0042*/ 	.short	0x0018
        /*0044*/ 	.byte	0x00, 0xf0, 0x11, 0x00


	//----- nvinfo : EIATTR_KPARAM_INFO
	.align		4
.L_73:
        /*0048*/ 	.byte	0x04, 0x17
        /*004a*/ 	.short	(.L_75 - .L_74)
.L_74:
        /*004c*/ 	.word	0x00000000
        /*0050*/ 	.short	0x0002
        /*0052*/ 	.short	0x0010
        /*0054*/ 	.byte	0x00, 0xf5, 0x21, 0x00


	//----- nvinfo : EIATTR_KPARAM_INFO
	.align		4
.L_75:
        /*0058*/ 	.byte	0x04, 0x17
        /*005a*/ 	.short	(.L_77 - .L_76)
.L_76:
        /*005c*/ 	.word	0x00000000
        /*0060*/ 	.short	0x0001
        /*0062*/ 	.short	0x0008
        /*0064*/ 	.byte	0x00, 0xf5, 0x21, 0x00


	//----- nvinfo : EIATTR_KPARAM_INFO
	.align		4
.L_77:
        /*0068*/ 	.byte	0x04, 0x17
        /*006a*/ 	.short	(.L_79 - .L_78)
.L_78:
        /*006c*/ 	.word	0x00000000
        /*0070*/ 	.short	0x0000
        /*0072*/ 	.short	0x0000
        /*0074*/ 	.byte	0x00, 0xf5, 0x21, 0x00


	//----- nvinfo : EIATTR_SPARSE_MMA_MASK
	.align		4
.L_79:
        /*0078*/ 	.byte	0x03, 0x50
        /*007a*/ 	.short	0x0000


	//----- nvinfo : EIATTR_MAXREG_COUNT
	.align		4
        /*007c*/ 	.byte	0x03, 0x1b
        /*007e*/ 	.short	0x00ff


	//----- nvinfo : EIATTR_NUM_BARRIERS
	.align		4
        /*0080*/ 	.byte	0x02, 0x4c
        /*0082*/ 	.byte	0x01
	.zero		1


	//----- nvinfo : EIATTR_MERCURY_ISA_VERSION
	.align		4
        /*0084*/ 	.byte	0x03, 0x5f
        /*0086*/ 	.short	0x0101


	//----- nvinfo : EIATTR_VRC_CTA_INIT_COUNT
	.align		4
        /*0088*/ 	.byte	0x02, 0x4a
	.zero		1
	.zero		1


	//----- nvinfo : EIATTR_EXIT_INSTR_OFFSETS
	.align		4
        /*008c*/ 	.byte	0x04, 0x1c
        /*008e*/ 	.short	(.L_81 - .L_80)


	//   ....[0]....
.L_80:
        /*0090*/ 	.word	0x00000ab0


	//   ....[1]....
        /*0094*/ 	.word	0x00000b00


	//----- nvinfo : EIATTR_CRS_STACK_SIZE
	.align		4
.L_81:
        /*0098*/ 	.byte	0x04, 0x1e
        /*009a*/ 	.short	(.L_83 - .L_82)
.L_82:
        /*009c*/ 	.word	0x00000000


	//----- nvinfo : EIATTR_CBANK_PARAM_SIZE
	.align		4
.L_83:
        /*00a0*/ 	.byte	0x03, 0x19
        /*00a2*/ 	.short	0x0028


	//----- nvinfo : EIATTR_PARAM_CBANK
	.align		4
        /*00a4*/ 	.byte	0x04, 0x0a
        /*00a6*/ 	.short	(.L_85 - .L_84)
	.align		4
.L_84:
        /*00a8*/ 	.word	index@(.nv.constant0._Z25selfAttentionScore_kernelPfS_S_iiij)
        /*00ac*/ 	.short	0x0380
        /*00ae*/ 	.short	0x0028


	//----- nvinfo : EIATTR_SW_WAR
	.align		4
.L_85:
        /*00b0*/ 	.byte	0x04, 0x36
        /*00b2*/ 	.short	(.L_87 - .L_86)
.L_86:
        /*00b4*/ 	.word	0x00000008
.L_87:


//--------------------- .nv.callgraph             --------------------------
	.section	.nv.callgraph,"",@"SHT_CUDA_CALLGRAPH"
	.align	4
	.sectionentsize	8
	.align		4
        /*0000*/ 	.word	0x00000000
	.align		4
        /*0004*/ 	.word	0xffffffff
	.align		4
        /*0008*/ 	.word	0x00000000
	.align		4
        /*000c*/ 	.word	0xfffffffe
	.align		4
        /*0010*/ 	.word	0x00000000
	.align		4
        /*0014*/ 	.word	0xfffffffd
	.align		4
        /*0018*/ 	.word	0x00000000
	.align		4
        /*001c*/ 	.word	0xfffffffc


//--------------------- .text._Z26selfAttentionOutput_kernelPfS_S_iiij --------------------------
	.section	.text._Z26selfAttentionOutput_kernelPfS_S_iiij,"ax",@progbits
	.align	128
        .global         _Z26selfAttentionOutput_kernelPfS_S_iiij
        .type           _Z26selfAttentionOutput_kernelPfS_S_iiij,@function
        .size           _Z26selfAttentionOutput_kernelPfS_S_iiij,(.L_x_84 - _Z26selfAttentionOutput_kernelPfS_S_iiij)
        .other          _Z26selfAttentionOutput_kernelPfS_S_iiij,@"STO_CUDA_ENTRY STV_DEFAULT"
_Z26selfAttentionOutput_kernelPfS_S_iiij:
.text._Z26selfAttentionOutput_kernelPfS_S_iiij:
[----:B------:R-:W-:Y:S08]  /*0000*/  LDC R1, c[0x0][0x37c] ;  /* 0x0000df00ff017b82 */ /* 0x000ff00000000800 */
[----:B------:R-:W0:Y:S01]  /*0010*/  LDC R9, c[0x0][0x3a0] ;  /* 0x0000e800ff097b82 */ /* 0x000e220000000800 */
[----:B------:R-:W1:Y:S01]  /*0020*/  LDCU UR6, c[0x0][0x398] ;  /* 0x00007300ff0677ac */ /* 0x000e620008000800 */
[----:B------:R-:W2:Y:S01]  /*0030*/  S2R R2, SR_TID.Y ;  /* 0x0000000000027919 */ /* 0x000ea20000002200 */
[----:B------:R-:W3:Y:S05]  /*0040*/  S2R R4, SR_TID.X ;  /* 0x0000000000047919 */ /* 0x000eea0000002100 */
[----:B------:R-:W2:Y:S08]  /*0050*/  S2UR UR5, SR_CTAID.Y ;  /* 0x00000000000579c3 */ /* 0x000eb00000002600 */
[----:B------:R-:W3:Y:S01]  /*0060*/  S2UR UR4, SR_CTAID.X ;  /* 0x00000000000479c3 */ /* 0x000ee20000002500 */
[----:B-1----:R-:W-:-:S02]  /*0070*/  I2FP.F32.S32 R0, UR6 ;  /* 0x0000000600007c45 */ /* 0x002fc40008201400 */
[----:B0-----:R-:W-:-:S04]  /*0080*/  I2FP.F32.S32 R3, R9 ;  /* 0x0000000900037245 */ /* 0x001fc80000201400 */
[----:B------:R-:W0:Y:S08]  /*0090*/  MUFU.RCP R6, R3 ;  /* 0x0000000300067308 */ /* 0x000e300000001000 */
[----:B------:R-:W1:Y:S01]  /*00a0*/  FCHK P0, R0, R3 ;  /* 0x0000000300007302 */ /* 0x000e620000000000 */
[----:B0-----:R-:W-:-:S04]  /*00b0*/  FFMA R5, -R3, R6, 1 ;  /* 0x3f80000003057423 */ /* 0x001fc80000000106 */
[----:B------:R-:W-:-:S04]  /*00c0*/  FFMA R5, R6, R5, R6 ;  /* 0x0000000506057223 */ /* 0x000fc80000000006 */
[----:B------:R-:W-:-:S04]  /*00d0*/  FFMA R6, R0, R5, RZ ;  /* 0x0000000500067223 */ /* 0x000fc800000000ff */
[----:B------:R-:W-:-:S04]  /*00e0*/  FFMA R7, -R3, R6, R0 ;  /* 0x0000000603077223 */ /* 0x000fc80000000100 */
[----:B------:R-:W-:Y:S01]  /*00f0*/  FFMA R7, R5, R7, R6 ;  /* 0x0000000705077223 */ /* 0x000fe20000000006 */
[C---:B--2---:R-:W-:Y:S02]  /*0100*/  IMAD R5, R9.reuse, UR5, R2 ;  /* 0x0000000509057c24 */ /* 0x044fe4000f8e0202 */
[----:B---3--:R-:W-:Y:S01]  /*0110*/  IMAD R6, R9, UR4, R4 ;  /* 0x0000000409067c24 */ /* 0x008fe2000f8e0204 */
[----:B-1----:R-:W-:Y:S06]  /*0120*/  @!P0 BRA `(.L_x_0) ;  /* 0x00000000000c8947 */ /* 0x002fec0003800000 */
[----:B------:R-:W-:-:S07]  /*0130*/  MOV R8, 0x150 ;  /* 0x0000015000087802 */ /* 0x000fce0000000f00 */
[----:B------:R-:W-:Y:S05]  /*0140*/  CALL.REL.NOINC `($__internal_0_$__cuda_sm3x_div_rn_noftz_f32_slowpath) ;  /* 0x00000008007c7944 */ /* 0x000fea0003c00000 */
[----:B------:R-:W-:-:S07]  /*0150*/  IMAD.MOV.U32 R7, RZ, RZ, R0 ;  /* 0x000000ffff077224 */ /* 0x000fce00078e0000 */
.L_x_0:
[----:B------:R-:W0:Y:S01]  /*0160*/  FRND.CEIL R0, R7 ;  /* 0x0000000700007307 */ /* 0x000e220000209000 */
[----:B------:R-:W1:Y:S01]  /*0170*/  LDCU.64 UR14, c[0x0][0x358] ;  /* 0x00006b00ff0e77ac */ /* 0x000e620008000a00 */
[----:B------:R-:W-:Y:S01]  /*0180*/  IMAD.MOV.U32 R8, RZ, RZ, RZ ;  /* 0x000000ffff087224 */ /* 0x000fe200078e00ff */
[----:B0-----:R-:W-:-:S13]  /*0190*/  FSETP.GT.AND P0, PT, R0, RZ, PT ;  /* 0x000000ff0000720b */ /* 0x001fda0003f04000 */
[----:B-1----:R-:W-:Y:S05]  /*01a0*/  @!P0 BRA `(.L_x_1) ;  /* 0x0000000800408947 */ /* 0x002fea0003800000 */
[----:B------:R-:W0:Y:S01]  /*01b0*/  S2UR UR6, SR_CgaCtaId ;  /* 0x00000000000679c3 */ /* 0x000e220000008800 */
[----:B------:R-:W1:Y:S01]  /*01c0*/  LDCU.64 UR8, c[0x0][0x3a0] ;  /* 0x00007400ff0877ac */ /* 0x000e620008000a00 */
[----:B------:R-:W-:Y:S01]  /*01d0*/  IMAD.MOV.U32 R8, RZ, RZ, RZ ;  /* 0x000000ffff087224 */ /* 0x000fe200078e00ff */
[----:B------:R-:W-:Y:S01]  /*01e0*/  UMOV UR5, 0x400 ;  /* 0x0000040000057882 */ /* 0x000fe20000000000 */
[----:B-1----:R-:W-:Y:S01]  /*01f0*/  ULOP3.LUT UR4, UR9, 0xfffffffc, URZ, 0xc0, !UPT ;  /* 0xfffffffc09047892 */ /* 0x002fe2000f8ec0ff */
[----:B------:R-:W-:Y:S01]  /*0200*/  IMAD R3, R2, UR8, RZ ;  /* 0x0000000802037c24 */ /* 0x000fe2000f8e02ff */
[----:B------:R-:W-:Y:S02]  /*0210*/  ULOP3.LUT UR10, UR8, 0x7, URZ, 0xc0, !UPT ;  /* 0x00000007080a7892 */ /* 0x000fe4000f8ec0ff */
[----:B------:R-:W-:Y:S02]  /*0220*/  ULOP3.LUT UR11, UR8, 0x3, URZ, 0xc0, !UPT ;  /* 0x00000003080b7892 */ /* 0x000fe4000f8ec0ff */
[----:B0-----:R-:W-:Y:S01]  /*0230*/  ULEA UR5, UR6, UR5, 0x18 ;  /* 0x0000000506057291 */ /* 0x001fe2000f8ec0ff */
[----:B------:R-:W-:Y:S01]  /*0240*/  LEA R7, R4, UR4, 0x2 ;  /* 0x0000000404077c11 */ /* 0x000fe2000f8e10ff */
[----:B------:R-:W-:-:S02]  /*0250*/  ULOP3.LUT UR6, UR8, 0x7ffffff8, URZ, 0xc0, !UPT ;  /* 0x7ffffff808067892 */ /* 0x000fc4000f8ec0ff */
[----:B------:R-:W-:Y:S02]  /*0260*/  UIADD3 UR9, UPT, UPT, UR4, UR5, URZ ;  /* 0x0000000504097290 */ /* 0x000fe4000fffe0ff */
[----:B------:R-:W-:Y:S01]  /*0270*/  IADD3 R7, PT, PT, R7, UR5, RZ ;  /* 0x0000000507077c10 */ /* 0x000fe2000fffe0ff */
[----:B------:R-:W-:Y:S01]  /*0280*/  UIADD3 UR7, UPT, UPT, -UR6, URZ, URZ ;  /* 0x000000ff06077290 */ /* 0x000fe2000fffe1ff */
[----:B------:R-:W-:-:S11]  /*0290*/  UMOV UR4, URZ ;  /* 0x000000ff00047c82 */ /* 0x000fd60008000000 */
.L_x_7:
[----:B0-----:R-:W0:Y:S01]  /*02a0*/  LDC R9, c[0x0][0x3a0] ;  /* 0x0000e800ff097b82 */ /* 0x001e220000000800 */
[----:B------:R-:W1:Y:S01]  /*02b0*/  LDCU UR5, c[0x0][0x39c] ;  /* 0x00007380ff0577ac */ /* 0x000e620008000800 */
[----:B------:R-:W-:Y:S01]  /*02c0*/  IMAD.MOV.U32 R16, RZ, RZ, RZ ;  /* 0x000000ffff107224 */ /* 0x000fe200078e00ff */
[----:B------:R-:W2:Y:S01]  /*02d0*/  LDCU UR8, c[0x0][0x398] ;  /* 0x00007300ff0877ac */ /* 0x000ea20008000800 */
[----:B-1----:R-:W-:Y:S01]  /*02e0*/  ISETP.GE.AND P0, PT, R6, UR5, PT ;  /* 0x0000000506007c0c */ /* 0x002fe2000bf06270 */
[C---:B0-----:R-:W-:Y:S02]  /*02f0*/  IMAD R14, R9.reuse, UR4, R4 ;  /* 0x00000004090e7c24 */ /* 0x041fe4000f8e0204 */
[----:B------:R-:W-:-:S03]  /*0300*/  IMAD R17, R9, UR4, R2 ;  /* 0x0000000409117c24 */ /* 0x000fc6000f8e0202 */
[----:B------:R-:W-:Y:S02]  /*0310*/  VIMNMX R10, PT, PT, R5, R14, !PT ;  /* 0x0000000e050a7248 */ /* 0x000fe40007fe0100 */
[----:B--2---:R-:W-:Y:S02]  /*0320*/  ISETP.GE.OR P0, PT, R17, UR8, P0 ;  /* 0x0000000811007c0c */ /* 0x004fe40008706670 */
[----:B------:R-:W-:-:S11]  /*0330*/  ISETP.GE.AND P1, PT, R10, UR8, PT ;  /* 0x000000080a007c0c */ /* 0x000fd6000bf26270 */
[----:B------:R-:W0:Y:S01]  /*0340*/  @!P0 LDC.64 R10, c[0x0][0x388] ;  /* 0x0000e200ff0a8b82 */ /* 0x000e220000000a00 */
[----:B------:R-:W-:Y:S02]  /*0350*/  @!P0 IMAD R17, R17, UR5, R6 ;  /* 0x0000000511118c24 */ /* 0x000fe4000f8e0206 */
[----:B------:R-:W-:Y:S02]  /*0360*/  @!P1 IMAD R15, R5, UR8, R14 ;  /* 0x00000008050f9c24 */ /* 0x000fe4000f8e020e */
[----:B------:R-:W-:-:S03]  /*0370*/  IMAD.MOV.U32 R14, RZ, RZ, RZ ;  /* 0x000000ffff0e7224 */ /* 0x000fc600078e00ff */
[----:B------:R-:W1:Y:S01]  /*0380*/  @!P1 LDC.64 R12, c[0x0][0x380] ;  /* 0x0000e000ff0c9b82 */ /* 0x000e620000000a00 */
[----:B0-----:R-:W-:-:S05]  /*0390*/  @!P0 IMAD.WIDE R10, R17, 0x4, R10 ;  /* 0x00000004110a8825 */ /* 0x001fca00078e020a */
[----:B------:R-:W2:Y:S01]  /*03a0*/  @!P0 LDG.E R16, desc[UR14][R10.64] ;  /* 0x0000000e0a108981 */ /* 0x000ea2000c1e1900 */
[----:B-1----:R-:W-:-:S05]  /*03b0*/  @!P1 IMAD.WIDE R12, R15, 0x4, R12 ;  /* 0x000000040f0c9825 */ /* 0x002fca00078e020c */
[----:B------:R-:W3:Y:S01]  /*03c0*/  @!P1 LDG.E R14, desc[UR14][R12.64] ;  /* 0x0000000e0c0e9981 */ /* 0x000ee2000c1e1900 */
[----:B------:R-:W0:Y:S01]  /*03d0*/  S2UR UR8, SR_CgaCtaId ;  /* 0x00000000000879c3 */ /* 0x000e220000008800 */
[----:B------:R-:W-:Y:S01]  /*03e0*/  UMOV UR5, 0x400 ;  /* 0x0000040000057882 */ /* 0x000fe20000000000 */
[----:B------:R-:W-:Y:S01]  /*03f0*/  IMAD.IADD R15, R3, 0x1, R4 ;  /* 0x00000001030f7824 */ /* 0x000fe200078e0204 */
[----:B------:R-:W-:Y:S01]  /*0400*/  ISETP.GE.AND P0, PT, R9, 0x1, PT ;  /* 0x000000010900780c */ /* 0x000fe20003f06270 */
[----:B0-----:R-:W-:-:S06]  /*0410*/  ULEA UR8, UR8, UR5, 0x18 ;  /* 0x0000000508087291 */ /* 0x001fcc000f8ec0ff */
[C---:B------:R-:W-:Y:S02]  /*0420*/  LEA R17, R15.reuse, UR8, 0x2 ;  /* 0x000000080f117c11 */ /* 0x040fe4000f8e10ff */
[----:B------:R-:W-:-:S03]  /*0430*/  LEA R15, R15, UR9, 0x2 ;  /* 0x000000090f0f7c11 */ /* 0x000fc6000f8e10ff */
[----:B---3--:R0:W-:Y:S04]  /*0440*/  STS [R17], R14 ;  /* 0x0000000e11007388 */ /* 0x0081e80000000800 */
[----:B--2---:R0:W-:Y:S01]  /*0450*/  STS [R15], R16 ;  /* 0x000000100f007388 */ /* 0x0041e20000000800 */
[----:B------:R-:W-:Y:S06]  /*0460*/  BAR.SYNC.DEFER_BLOCKING 0x0 ;  /* 0x0000000000007b1d */ /* 0x000fec0000010000 */
[----:B------:R-:W-:Y:S05]  /*0470*/  @!P0 BRA `(.L_x_2) ;  /* 0x0000000400788947 */ /* 0x000fea0003800000 */
[----:B------:R-:W-:Y:S01]  /*0480*/  ISETP.GE.U32.AND P0, PT, R9, 0x8, PT ;  /* 0x000000080900780c */ /* 0x000fe20003f06070 */
[----:B------:R-:W-:-:S12]  /*0490*/  UMOV UR5, URZ ;  /* 0x000000ff00057c82 */ /* 0x000fd80008000000 */
[----:B------:R-:W-:Y:S05]  /*04a0*/  @!P0 BRA `(.L_x_3) ;  /* 0x0000000000a48947 */ /* 0x000fea0003800000 */
[----:B------:R-:W-:Y:S01]  /*04b0*/  LEA R11, R3, UR8, 0x2 ;  /* 0x00000008030b7c11 */ /* 0x000fe2000f8e10ff */
[----:B------:R-:W-:Y:S01]  /*04c0*/  UMOV UR5, UR7 ;  /* 0x0000000700057c82 */ /* 0x000fe20008000000 */
[----:B------:R-:W-:-:S03]  /*04d0*/  MOV R10, R7 ;  /* 0x00000007000a7202 */ /* 0x000fc60000000f00 */
[----:B------:R-:W-:-:S07]  /*04e0*/  VIADD R11, R11, 0x10 ;  /* 0x000000100b0b7836 */ /* 0x000fce0000000000 */
.L_x_4:
[----:B------:R-:W-:Y:S01]  /*04f0*/  LDS R23, [R11+-0x10] ;  /* 0xfffff0000b177984 */ /* 0x000fe20000000800 */
[C---:B0-----:R-:W-:Y:S01]  /*0500*/  IMAD R14, R9.reuse, 0x4, R10 ;  /* 0x00000004090e7824 */ /* 0x041fe200078e020a */
[----:B------:R-:W-:Y:S02]  /*0510*/  UIADD3 UR5, UPT, UPT, UR5, 0x8, URZ ;  /* 0x0000000805057890 */ /* 0x000fe4000fffe0ff */
[----:B------:R0:W1:Y:S01]  /*0520*/  LDS R22, [R10] ;  /* 0x000000000a167984 */ /* 0x0000620000000800 */
[C---:B------:R-:W-:Y:S01]  /*0530*/  IMAD R20, R9.reuse, 0x4, R14 ;  /* 0x0000000409147824 */ /* 0x040fe200078e020e */
[----:B------:R-:W-:Y:S02]  /*0540*/  UISETP.NE.AND UP0, UPT, UR5, URZ, UPT ;  /* 0x000000ff0500728c */ /* 0x000fe4000bf05270 */
[----:B------:R-:W-:Y:S02]  /*0550*/  LDS R12, [R11+-0xc] ;  /* 0xfffff4000b0c7984 */ /* 0x000fe40000000800 */
[----:B------:R-:W-:-:S02]  /*0560*/  LEA R24, R9, R20, 0x2 ;  /* 0x0000001409187211 */ /* 0x000fc400078e10ff */
[----:B------:R-:W2:Y:S01]  /*0570*/  LDS R21, [R14] ;  /* 0x000000000e157984 */ /* 0x000ea20000000800 */
[C---:B0-----:R-:W-:Y:S02]  /*0580*/  IMAD R10, R9.reuse, 0x20, R10 ;  /* 0x00000020090a7824 */ /* 0x041fe400078e020a */
[C---:B------:R-:W-:Y:S01]  /*0590*/  IMAD R26, R9.reuse, 0x4, R24 ;  /* 0x00000004091a7824 */ /* 0x040fe200078e0218 */
[----:B------:R-:W-:Y:S03]  /*05a0*/  LDS R13, [R11+-0x8] ;  /* 0xfffff8000b0d7984 */ /* 0x000fe60000000800 */
[C---:B------:R-:W-:Y:S01]  /*05b0*/  IMAD R28, R9.reuse, 0x4, R26 ;  /* 0x00000004091c7824 */ /* 0x040fe200078e021a */
[----:B------:R-:W0:Y:S03]  /*05c0*/  LDS R20, [R20] ;  /* 0x0000000014147984 */ /* 0x000e260000000800 */
[----:B------:R-:W-:Y:S01]  /*05d0*/  IMAD R25, R9, 0x4, R28 ;  /* 0x0000000409197824 */ /* 0x000fe200078e021c */
[----:B------:R-:W-:Y:S04]  /*05e0*/  LDS R18, [R11+-0x4] ;  /* 0xfffffc000b127984 */ /* 0x000fe80000000800 */
[----:B------:R-:W3:Y:S04]  /*05f0*/  LDS R19, [R24] ;  /* 0x0000000018137984 */ /* 0x000ee80000000800 */
[----:B------:R-:W-:Y:S04]  /*0600*/  LDS R16, [R11] ;  /* 0x000000000b107984 */ /* 0x000fe80000000800 */
[----:B------:R-:W4:Y:S04]  /*0610*/  LDS R17, [R26] ;  /* 0x000000001a117984 */ /* 0x000f280000000800 */
[----:B------:R-:W-:Y:S04]  /*0620*/  LDS R14, [R11+0x4] ;  /* 0x000004000b0e7984 */ /* 0x000fe80000000800 */
[----:B------:R-:W5:Y:S01]  /*0630*/  LDS R15, [R28] ;  /* 0x000000001c0f7984 */ /* 0x000f620000000800 */
[----:B-1----:R-:W-:Y:S01]  /*0640*/  FFMA R27, R23, R22, R8 ;  /* 0x00000016171b7223 */ /* 0x002fe20000000008 */
[----:B------:R-:W-:-:S02]  /*0650*/  LEA R23, R9, R25, 0x2 ;  /* 0x0000001909177211 */ /* 0x000fc400078e10ff */
[----:B------:R-:W-:Y:S04]  /*0660*/  LDS R22, [R11+0x8] ;  /* 0x000008000b167984 */ /* 0x000fe80000000800 */
[----:B------:R-:W1:Y:S01]  /*0670*/  LDS R25, [R25] ;  /* 0x0000000019197984 */ /* 0x000e620000000800 */
[----:B--2---:R-:W-:-:S03]  /*0680*/  FFMA R12, R12, R21, R27 ;  /* 0x000000150c0c7223 */ /* 0x004fc6000000001b */
[----:B------:R-:W-:Y:S04]  /*0690*/  LDS R23, [R23] ;  /* 0x0000000017177984 */ /* 0x000fe80000000800 */
[----:B------:R2:W1:Y:S01]  /*06a0*/  LDS R8, [R11+0xc] ;  /* 0x00000c000b087984 */ /* 0x0004620000000800 */
[----:B0-----:R-:W-:-:S04]  /*06b0*/  FFMA R13, R13, R20, R12 ;  /* 0x000000140d0d7223 */ /* 0x001fc8000000000c */
[----:B---3--:R-:W-:Y:S01]  /*06c0*/  FFMA R13, R18, R19, R13 ;  /* 0x00000013120d7223 */ /* 0x008fe2000000000d */
[----:B--2---:R-:W-:-:S03]  /*06d0*/  VIADD R11, R11, 0x20 ;  /* 0x000000200b0b7836 */ /* 0x004fc60000000000 */
[----:B----4-:R-:W-:-:S04]  /*06e0*/  FFMA R13, R16, R17, R13 ;  /* 0x00000011100d7223 */ /* 0x010fc8000000000d */
[----:B-----5:R-:W-:-:S04]  /*06f0*/  FFMA R13, R14, R15, R13 ;  /* 0x0000000f0e0d7223 */ /* 0x020fc8000000000d */
[----:B-1----:R-:W-:-:S04]  /*0700*/  FFMA R13, R22, R25, R13 ;  /* 0x00000019160d7223 */ /* 0x002fc8000000000d */
[----:B------:R-:W-:Y:S01]  /*0710*/  FFMA R8, R8, R23, R13 ;  /* 0x0000001708087223 */ /* 0x000fe2000000000d */
[----:B------:R-:W-:Y:S06]  /*0720*/  BRA.U UP0, `(.L_x_4) ;  /* 0xfffffffd00707547 */ /* 0x000fec000b83ffff */
[----:B------:R-:W-:-:S05]  /*0730*/  UMOV UR5, UR6 ;  /* 0x0000000600057c82 */ /* 0x000fca0008000000 */
.L_x_3:
[----:B------:R-:W-:-:S09]  /*0740*/  UISETP.NE.AND UP0, UPT, UR10, URZ, UPT ;  /* 0x000000ff0a00728c */ /* 0x000fd2000bf05270 */
[----:B------:R-:W-:Y:S05]  /*0750*/  BRA.U !UP0, `(.L_x_2) ;  /* 0x0000000108c07547 */ /* 0x000fea000b800000 */
[----:B------:R-:W-:Y:S02]  /*0760*/  UIADD3 UR12, UPT, UPT, UR10, -0x1, URZ ;  /* 0xffffffff0a0c7890 */ /* 0x000fe4000fffe0ff */
[----:B------:R-:W-:Y:S02]  /*0770*/  UISETP.NE.AND UP1, UPT, UR11, URZ, UPT ;  /* 0x000000ff0b00728c */ /* 0x000fe4000bf25270 */
[----:B------:R-:W-:-:S09]  /*0780*/  UISETP.GE.U32.AND UP0, UPT, UR12, 0x3, UPT ;  /* 0x000000030c00788c */ /* 0x000fd2000bf06070 */
[----:B------:R-:W-:Y:S05]  /*0790*/  BRA.U !UP0, `(.L_x_5) ;  /* 0x0000000108507547 */ /* 0x000fea000b800000 */
[----:B------:R-:W-:Y:S02]  /*07a0*/  IMAD R11, R9, UR5, R4 ;  /* 0x00000005090b7c24 */ /* 0x000fe4000f8e0204 */
[----:B------:R-:W-:Y:S01]  /*07b0*/  VIADD R10, R3, UR5 ;  /* 0x00000005030a7c36 */ /* 0x000fe20008000000 */
[----:B------:R-:W-:Y:S02]  /*07c0*/  UIADD3 UR5, UPT, UPT, UR5, 0x4, URZ ;  /* 0x0000000405057890 */ /* 0x000fe4000fffe0ff */
[----:B------:R-:W-:Y:S02]  /*07d0*/  LEA R12, R11, UR9, 0x2 ;  /* 0x000000090b0c7c11 */ /* 0x000fe4000f8e10ff */
[----:B------:R-:W-:Y:S02]  /*07e0*/  LEA R10, R10, UR8, 0x2 ;  /* 0x000000080a0a7c11 */ /* 0x000fe4000f8e10ff */
[C---:B0-----:R-:W-:Y:S01]  /*07f0*/  LEA R16, R9.reuse, R12, 0x2 ;  /* 0x0000000c09107211 */ /* 0x041fe200078e10ff */
[----:B------:R-:W-:Y:S04]  /*0800*/  LDS R13, [R12] ;  /* 0x000000000c0d7984 */ /* 0x000fe80000000800 */
[----:B------:R-:W0:Y:S01]  /*0810*/  LDS R11, [R10] ;  /* 0x000000000a0b7984 */ /* 0x000e220000000800 */
[----:B------:R-:W-:-:S03]  /*0820*/  IMAD R20, R9, 0x4, R16 ;  /* 0x0000000409147824 */ /* 0x000fc600078e0210 */
[----:B------:R-:W-:Y:S01]  /*0830*/  LDS R14, [R10+0x4] ;  /* 0x000004000a0e7984 */ /* 0x000fe20000000800 */
[----:B------:R-:W-:-:S03]  /*0840*/  IMAD R15, R9, 0x4, R20 ;  /* 0x00000004090f7824 */ /* 0x000fc600078e0214 */
[----:B------:R-:W1:Y:S04]  /*0850*/  LDS R16, [R16] ;  /* 0x0000000010107984 */ /* 0x000e680000000800 */
[----:B------:R-:W-:Y:S04]  /*0860*/  LDS R18, [R10+0x8] ;  /* 0x000008000a127984 */ /* 0x000fe80000000800 */
[----:B------:R-:W2:Y:S04]  /*0870*/  LDS R20, [R20] ;  /* 0x0000000014147984 */ /* 0x000ea80000000800 */
[----:B------:R-:W-:Y:S04]  /*0880*/  LDS R22, [R10+0xc] ;  /* 0x00000c000a167984 */ /* 0x000fe80000000800 */
[----:B------:R-:W3:Y:S01]  /*0890*/  LDS R15, [R15] ;  /* 0x000000000f0f7984 */ /* 0x000ee20000000800 */
[----:B0-----:R-:W-:-:S04]  /*08a0*/  FFMA R11, R11, R13, R8 ;  /* 0x0000000d0b0b7223 */ /* 0x001fc80000000008 */
[----:B-1----:R-:W-:-:S04]  /*08b0*/  FFMA R11, R14, R16, R11 ;  /* 0x000000100e0b7223 */ /* 0x002fc8000000000b */
[----:B--2---:R-:W-:-:S04]  /*08c0*/  FFMA R11, R18, R20, R11 ;  /* 0x00000014120b7223 */ /* 0x004fc8000000000b */
[----:B---3--:R-:W-:-:S07]  /*08d0*/  FFMA R8, R22, R15, R11 ;  /* 0x0000000f16087223 */ /* 0x008fce000000000b */
.L_x_5:
[----:B------:R-:W-:Y:S05]  /*08e0*/  BRA.U !UP1, `(.L_x_2) ;  /* 0x00000001095c7547 */ /* 0x000fea000b800000 */
[----:B------:R-:W-:Y:S01]  /*08f0*/  UISETP.NE.AND UP0, UPT, UR11, 0x1, UPT ;  /* 0x000000010b00788c */ /* 0x000fe2000bf05270 */
[----:B------:R-:W-:-:S08]  /*0900*/  LOP3.LUT P0, RZ, R9, 0x1, RZ, 0xc0, !PT ;  /* 0x0000000109ff7812 */ /* 0x000fd0000780c0ff */
[----:B------:R-:W-:Y:S05]  /*0910*/  BRA.U !UP0, `(.L_x_6) ;  /* 0x0000000108307547 */ /* 0x000fea000b800000 */
[----:B------:R-:W-:Y:S02]  /*0920*/  IMAD R11, R9, UR5, R4 ;  /* 0x00000005090b7c24 */ /* 0x000fe4000f8e0204 */
[----:B------:R-:W-:Y:S01]  /*0930*/  VIADD R10, R3, UR5 ;  /* 0x00000005030a7c36 */ /* 0x000fe20008000000 */
[----:B------:R-:W-:Y:S02]  /*0940*/  UIADD3 UR5, UPT, UPT, UR5, 0x2, URZ ;  /* 0x0000000205057890 */ /* 0x000fe4000fffe0ff */
[----:B------:R-:W-:Y:S02]  /*0950*/  LEA R12, R11, UR9, 0x2 ;  /* 0x000000090b0c7c11 */ /* 0x000fe4000f8e10ff */
[----:B------:R-:W-:Y:S02]  /*0960*/  LEA R10, R10, UR8, 0x2 ;  /* 0x000000080a0a7c11 */ /* 0x000fe4000f8e10ff */
[----:B0-----:R-:W-:Y:S01]  /*0970*/  LEA R14, R9, R12, 0x2 ;  /* 0x0000000c090e7211 */ /* 0x001fe200078e10ff */
[----:B------:R-:W-:Y:S04]  /*0980*/  LDS R13, [R12] ;  /* 0x000000000c0d7984 */ /* 0x000fe80000000800 */
[----:B------:R-:W0:Y:S04]  /*0990*/  LDS R11, [R10] ;  /* 0x000000000a0b7984 */ /* 0x000e280000000800 */
[----:B------:R-:W-:Y:S04]  /*09a0*/  LDS R15, [R10+0x4] ;  /* 0x000004000a0f7984 */ /* 0x000fe80000000800 */
[----:B------:R-:W1:Y:S01]  /*09b0*/  LDS R14, [R14] ;  /* 0x000000000e0e7984 */ /* 0x000e620000000800 */
[----:B0-----:R-:W-:-:S04]  /*09c0*/  FFMA R8, R11, R13, R8 ;  /* 0x0000000d0b087223 */ /* 0x001fc80000000008 */
[----:B-1----:R-:W-:-:S07]  /*09d0*/  FFMA R8, R15, R14, R8 ;  /* 0x0000000e0f087223 */ /* 0x002fce0000000008 */
.L_x_6:
[----:B------:R-:W-:Y:S05]  /*09e0*/  @!P0 BRA `(.L_x_2) ;  /* 0x00000000001c8947 */ /* 0x000fea0003800000 */
[----:B------:R-:W-:Y:S02]  /*09f0*/  IMAD R10, R9, UR5, R4 ;  /* 0x00000005090a7c24 */ /* 0x000fe4000f8e0204 */
[----:B------:R-:W-:-:S03]  /*0a00*/  VIADD R9, R3, UR5 ;  /* 0x0000000503097c36 */ /* 0x000fc60008000000 */
[----:B------:R-:W-:Y:S02]  /*0a10*/  LEA R10, R10, UR9, 0x2 ;  /* 0x000000090a0a7c11 */ /* 0x000fe4000f8e10ff */
[----:B------:R-:W-:-:S04]  /*0a20*/  LEA R9, R9, UR8, 0x2 ;  /* 0x0000000809097c11 */ /* 0x000fc8000f8e10ff */
[----:B------:R-:W-:Y:S04]  /*0a30*/  LDS R10, [R10] ;  /* 0x000000000a0a7984 */ /* 0x000fe80000000800 */
[----:B------:R-:W1:Y:S02]  /*0a40*/  LDS R9, [R9] ;  /* 0x0000000009097984 */ /* 0x000e640000000800 */
[----:B-1----:R-:W-:-:S07]  /*0a50*/  FFMA R8, R9, R10, R8 ;  /* 0x0000000a09087223 */ /* 0x002fce0000000008 */
.L_x_2:
[----:B------:R-:W-:Y:S01]  /*0a60*/  UIADD3 UR4, UPT, UPT, UR4, 0x1, URZ ;  /* 0x0000000104047890 */ /* 0x000fe2000fffe0ff */
[----:B------:R-:W-:Y:S05]  /*0a70*/  BAR.SYNC.DEFER_BLOCKING 0x0 ;  /* 0x0000000000007b1d */ /* 0x000fea0000010000 */
[----:B------:R-:W-:-:S04]  /*0a80*/  I2FP.F32.U32 R9, UR4 ;  /* 0x0000000400097c45 */ /* 0x000fc80008201000 */
[----:B------:R-:W-:-:S13]  /*0a90*/  FSETP.GT.AND P0, PT, R0, R9, PT ;  /* 0x000000090000720b */ /* 0x000fda0003f04000 */
[----:B------:R-:W-:Y:S05]  /*0aa0*/  @P0 BRA `(.L_x_7) ;  /* 0xfffffff400fc0947 */ /* 0x000fea000383ffff */
.L_x_1:
[----:B------:R-:W1:Y:S02]  /*0ab0*/  LDCU.64 UR4, c[0x0][0x398] ;  /* 0x00007300ff0477ac */ /* 0x000e640008000a00 */
[----:B-1----:R-:W-:-:S04]  /*0ac0*/  ISETP.GE.AND P0, PT, R6, UR5, PT ;  /* 0x0000000506007c0c */ /* 0x002fc8000bf06270 */
[----:B------:R-:W-:-:S13]  /*0ad0*/  ISETP.GE.OR P0, PT, R5, UR4, P0 ;  /* 0x0000000405007c0c */ /* 0x000fda0008706670 */
[----:B------:R-:W-:Y:S05]  /*0ae0*/  @P0 EXIT ;  /* 0x000000000000094d */ /* 0x000fea0003800000 */
[----:B------:R-:W1:Y:S01]  /*0af0*/  LDC.64 R2, c[0x0][0x390] ;  /* 0x0000e400ff027b82 */ /* 0x000e620000000a00 */
[----:B------:R-:W-:-:S04]  /*0b00*/  IMAD R5, R5, UR5, R6 ;  /* 0x0000000505057c24 */ /* 0x000fc8000f8e0206 */
[----:B-1----:R-:W-:-:S05]  /*0b10*/  IMAD.WIDE R2, R5, 0x4, R2 ;  /* 0x0000000405027825 */ /* 0x002fca00078e0202 */
[----:B------:R-:W-:Y:S01]  /*0b20*/  STG.E desc[UR14][R2.64], R8 ;  /* 0x0000000802007986 */ /* 0x000fe2000c10190e */
[----:B------:R-:W-:Y:S05]  /*0b30*/  EXIT ;  /* 0x000000000000794d */ /* 0x000fea0003800000 */
        .weak           $__internal_0_$__cuda_sm3x_div_rn_noftz_f32_slowpath
        .type           $__internal_0_$__cuda_sm3x_div_rn_noftz_f32_slowpath,@function
        .size           $__internal_0_$__cuda_sm3x_div_rn_noftz_f32_slowpath,(.L_x_84 - $__internal_0_$__cuda_sm3x_div_rn_noftz_f32_slowpath)
$__internal_0_$__cuda_sm3x_div_rn_noftz_f32_slowpath:
[--C-:B------:R-:W-:Y:S01]  /*0b40*/  SHF.R.U32.HI R9, RZ, 0x17, R3.reuse ;  /* 0x00000017ff097819 */ /* 0x100fe20000011603 */
[----:B------:R-:W-:Y:S01]  /*0b50*/  IMAD.MOV.U32 R12, RZ, RZ, R3 ;  /* 0x000000ffff0c7224 */ /* 0x000fe200078e0003 */
[----:B------:R-:W-:Y:S02]  /*0b60*/  SHF.R.U32.HI R7, RZ, 0x17, R0 ;  /* 0x00000017ff077819 */ /* 0x000fe40000011600 */
[----:B------:R-:W-:Y:S02]  /*0b70*/  LOP3.LUT R9, R9, 0xff, RZ, 0xc0, !PT ;  /* 0x000000ff09097812 */ /* 0x000fe400078ec0ff */
[----:B------:R-:W-:Y:S02]  /*0b80*/  LOP3.LUT R10, R7, 0xff, RZ, 0xc0, !PT ;  /* 0x000000ff070a7812 */ /* 0x000fe400078ec0ff */
[----:B------:R-:W-:Y:S01]  /*0b90*/  MOV R11, R0 ;  /* 0x00000000000b7202 */ /* 0x000fe20000000f00 */
[----:B------:R-:W-:Y:S02]  /*0ba0*/  VIADD R14, R9, 0xffffffff ;  /* 0xffffffff090e7836 */ /* 0x000fe40000000000 */
[----:B------:R-:W-:-:S03]  /*0bb0*/  VIADD R13, R10, 0xffffffff ;  /* 0xffffffff0a0d7836 */ /* 0x000fc60000000000 */
[----:B------:R-:W-:-:S04]  /*0bc0*/  ISETP.GT.U32.AND P0, PT, R14, 0xfd, PT ;  /* 0x000000fd0e00780c */ /* 0x000fc80003f04070 */
[----:B------:R-:W-:-:S13]  /*0bd0*/  ISETP.GT.U32.OR P0, PT, R13, 0xfd, P0 ;  /* 0x000000fd0d00780c */ /* 0x000fda0000704470 */
[----:B------:R-:W-:Y:S01]  /*0be0*/  @!P0 IMAD.MOV.U32 R7, RZ, RZ, RZ ;  /* 0x000000ffff078224 */ /* 0x000fe200078e00ff */
[----:B------:R-:W-:Y:S06]  /*0bf0*/  @!P0 BRA `(.L_x_8) ;  /* 0x00000000005c8947 */ /* 0x000fec0003800000 */
[----:B------:R-:W-:Y:S02]  /*0c00*/  FSETP.GTU.FTZ.AND P0, PT, |R0|, +INF , PT ;  /* 0x7f8000000000780b */ /* 0x000fe40003f1c200 */
[----:B------:R-:W-:-:S04]  /*0c10*/  FSETP.GTU.FTZ.AND P1, PT, |R3|, +INF , PT ;  /* 0x7f8000000300780b */ /* 0x000fc80003f3c200 */
[----:B------:R-:W-:-:S13]  /*0c20*/  PLOP3.LUT P0, PT, P0, P1, PT, 0xf8, 0x8f ;  /* 0x00000000008f781c */ /* 0x000fda0000703f70 */
[----:B------:R-:W-:Y:S05]  /*0c30*/  @P0 BRA `(.L_x_9) ;  /* 0x0000000400440947 */ /* 0x000fea0003800000 */
[----:B------:R-:W-:-:S13]  /*0c40*/  LOP3.LUT P0, RZ, R12, 0x7fffffff, R11, 0xc8, !PT ;  /* 0x7fffffff0cff7812 */ /* 0x000fda000780c80b */
[----:B------:R-:W-:Y:S05]  /*0c50*/  @!P0 BRA `(.L_x_10) ;  /* 0x0000000400348947 */ /* 0x000fea0003800000 */
[C---:B------:R-:W-:Y:S02]  /*0c60*/  FSETP.NEU.FTZ.AND P2, PT, |R0|.reuse, +INF , PT ;  /* 0x7f8000000000780b */ /* 0x040fe40003f5d200 */
[----:B------:R-:W-:Y:S02]  /*0c70*/  FSETP.NEU.FTZ.AND P1, PT, |R3|, +INF , PT ;  /* 0x7f8000000300780b */ /* 0x000fe40003f3d200 */
[----:B------:R-:W-:-:S11]  /*0c80*/  FSETP.NEU.FTZ.AND P0, PT, |R0|, +INF , PT ;  /* 0x7f8000000000780b */ /* 0x000fd60003f1d200 */
[----:B------:R-:W-:Y:S05]  /*0c90*/  @!P1 BRA !P2, `(.L_x_10) ;  /* 0x0000000400249947 */ /* 0x000fea0005000000 */
[----:B------:R-:W-:-:S04]  /*0ca0*/  LOP3.LUT P2, RZ, R11, 0x7fffffff, RZ, 0xc0, !PT ;  /* 0x7fffffff0bff7812 */ /* 0x000fc8000784c0ff */
[----:B------:R-:W-:-:S13]  /*0cb0*/  PLOP3.LUT P1, PT, P1, P2, PT, 0x2f, 0xf2 ;  /* 0x0000000000f2781c */ /* 0x000fda0000f24577 */
[----:B------:R-:W-:Y:S05]  /*0cc0*/  @P1 BRA `(.L_x_11) ;  /* 0x0000000400101947 */ /* 0x000fea0003800000 */
[----:B------:R-:W-:-:S04]  /*0cd0*/  LOP3.LUT P1, RZ, R12, 0x7fffffff, RZ, 0xc0, !PT ;  /* 0x7fffffff0cff7812 */ /* 0x000fc8000782c0ff */
[----:B------:R-:W-:-:S13]  /*0ce0*/  PLOP3.LUT P0, PT, P0, P1, PT, 0x2f, 0xf2 ;  /* 0x0000000000f2781c */ /* 0x000fda0000702577 */
[----:B------:R-:W-:Y:S05]  /*0cf0*/  @P0 BRA `(.L_x_12) ;  /* 0x0000000000f80947 */ /* 0x000fea0003800000 */
[----:B------:R-:W-:Y:S02]  /*0d00*/  ISETP.GE.AND P0, PT, R13, RZ, PT ;  /* 0x000000ff0d00720c */ /* 0x000fe40003f06270 */
[----:B------:R-:W-:-:S11]  /*0d10*/  ISETP.GE.AND P1, PT, R14, RZ, PT ;  /* 0x000000ff0e00720c */ /* 0x000fd60003f26270 */
[----:B------:R-:W-:Y:S01]  /*0d20*/  @P0 IMAD.MOV.U32 R7, RZ, RZ, RZ ;  /* 0x000000ffff070224 */ /* 0x000fe200078e00ff */
[----:B------:R-:W-:Y:S01]  /*0d30*/  @!P0 MOV R7, 0xffffffc0 ;  /* 0xffffffc000078802 */ /* 0x000fe20000000f00 */
[----:B------:R-:W-:Y:S01]  /*0d40*/  @!P0 FFMA R11, R0, 1.84467440737095516160e+19, RZ ;  /* 0x5f800000000b8823 */ /* 0x000fe200000000ff */
[----:B------:R-:W-:-:S03]  /*0d50*/  @!P1 FFMA R12, R3, 1.84467440737095516160e+19, RZ ;  /* 0x5f800000030c9823 */ /* 0x000fc600000000ff */
[----:B------:R-:W-:-:S07]  /*0d60*/  @!P1 VIADD R7, R7, 0x40 ;  /* 0x0000004007079836 */ /* 0x000fce0000000000 */
.L_x_8:
[----:B------:R-:W-:Y:S01]  /*0d70*/  LEA R3, R9, 0xc0800000, 0x17 ;  /* 0xc080000009037811 */ /* 0x000fe200078eb8ff */
[----:B------:R-:W-:-:S04]  /*0d80*/  VIADD R10, R10, 0xffffff81 ;  /* 0xffffff810a0a7836 */ /* 0x000fc80000000000 */
[----:B------:R-:W-:Y:S02]  /*0d90*/  IMAD.IADD R3, R12, 0x1, -R3 ;  /* 0x000000010c037824 */ /* 0x000fe400078e0a03 */
[C---:B------:R-:W-:Y:S01]  /*0da0*/  IMAD R0, R10.reuse, -0x800000, R11 ;  /* 0xff8000000a007824 */ /* 0x040fe200078e020b */
[----:B------:R-:W-:Y:S01]  /*0db0*/  IADD3 R10, PT, PT, R10, 0x7f, -R9 ;  /* 0x0000007f0a0a7810 */ /* 0x000fe20007ffe809 */
[----:B------:R-:W0:Y:S01]  /*0dc0*/  MUFU.RCP R12, R3 ;  /* 0x00000003000c7308 */ /* 0x000e220000001000 */
[----:B------:R-:W-:Y:S02]  /*0dd0*/  FADD.FTZ R13, -R3, -RZ ;  /* 0x800000ff030d7221 */ /* 0x000fe40000010100 */
[----:B------:R-:W-:Y:S02]  /*0de0*/  IADD3 R10, PT, PT, R10, R7, RZ ;  /* 0x000000070a0a7210 */ /* 0x000fe40007ffe0ff */
[----:B0-----:R-:W-:-:S04]  /*0df0*/  FFMA R15, R12, R13, 1 ;  /* 0x3f8000000c0f7423 */ /* 0x001fc8000000000d */
[----:B------:R-:W-:-:S04]  /*0e00*/  FFMA R14, R12, R15, R12 ;  /* 0x0000000f0c0e7223 */ /* 0x000fc8000000000c */
[----:B------:R-:W-:-:S04]  /*0e10*/  FFMA R11, R0, R14, RZ ;  /* 0x0000000e000b7223 */ /* 0x000fc800000000ff */
[----:B------:R-:W-:-:S04]  /*0e20*/  FFMA R12, R13, R11, R0 ;  /* 0x0000000b0d0c7223 */ /* 0x000fc80000000000 */
[----:B------:R-:W-:-:S04]  /*0e30*/  FFMA R11, R14, R12, R11 ;  /* 0x0000000c0e0b7223 */ /* 0x000fc8000000000b */
[----:B------:R-:W-:-:S04]  /*0e40*/  FFMA R12, R13, R11, R0 ;  /* 0x0000000b0d0c7223 */ /* 0x000fc80000000000 */
[----:B------:R-:W-:-:S05]  /*0e50*/  FFMA R0, R14, R12, R11 ;  /* 0x0000000c0e007223 */ /* 0x000fca000000000b */
[----:B------:R-:W-:-:S04]  /*0e60*/  SHF.R.U32.HI R3, RZ, 0x17, R0 ;  /* 0x00000017ff037819 */ /* 0x000fc80000011600 */
[----:B------:R-:W-:-:S05]  /*0e70*/  LOP3.LUT R3, R3, 0xff, RZ, 0xc0, !PT ;  /* 0x000000ff03037812 */ /* 0x000fca00078ec0ff */
[----:B------:R-:W-:-:S04]  /*0e80*/  IMAD.IADD R9, R3, 0x1, R10 ;  /* 0x0000000103097824 */ /* 0x000fc800078e020a */
[----:B------:R-:W-:-:S05]  /*0e90*/  VIADD R3, R9, 0xffffffff ;  /* 0xffffffff09037836 */ /* 0x000fca0000000000 */
[----:B------:R-:W-:-:S13]  /*0ea0*/  ISETP.GE.U32.AND P0, PT, R3, 0xfe, PT ;  /* 0x000000fe0300780c */ /* 0x000fda0003f06070 */
[----:B------:R-:W-:Y:S05]  /*0eb0*/  @!P0 BRA `(.L_x_13) ;  /* 0x0000000000808947 */ /* 0x000fea0003800000 */
[----:B------:R-:W-:-:S13]  /*0ec0*/  ISETP.GT.AND P0, PT, R9, 0xfe, PT ;  /* 0x000000fe0900780c */ /* 0x000fda0003f04270 */
[----:B------:R-:W-:Y:S05]  /*0ed0*/  @P0 BRA `(.L_x_14) ;  /* 0x00000000006c0947 */ /* 0x000fea0003800000 */
[----:B------:R-:W-:-:S13]  /*0ee0*/  ISETP.GE.AND P0, PT, R9, 0x1, PT ;  /* 0x000000010900780c */ /* 0x000fda0003f06270 */
[----:B------:R-:W-:Y:S05]  /*0ef0*/  @P0 BRA `(.L_x_15) ;  /* 0x0000000000980947 */ /* 0x000fea0003800000 */
[----:B------:R-:W-:Y:S02]  /*0f00*/  ISETP.GE.AND P0, PT, R9, -0x18, PT ;  /* 0xffffffe80900780c */ /* 0x000fe40003f06270 */
[----:B------:R-:W-:-:S11]  /*0f10*/  LOP3.LUT R0, R0, 0x80000000, RZ, 0xc0, !PT ;  /* 0x8000000000007812 */ /* 0x000fd600078ec0ff */
[----:B------:R-:W-:Y:S05]  /*0f20*/  @!P0 BRA `(.L_x_15) ;  /* 0x00000000008c8947 */ /* 0x000fea0003800000 */
[CCC-:B------:R-:W-:Y:S01]  /*0f30*/  FFMA.RZ R3, R14.reuse, R12.reuse, R11.reuse ;  /* 0x0000000c0e037223 */ /* 0x1c0fe2000000c00b */
[CCC-:B------:R-:W-:Y:S01]  /*0f40*/  FFMA.RM R10, R14.reuse, R12.reuse, R11.reuse ;  /* 0x0000000c0e0a7223 */ /* 0x1c0fe2000000400b */
[C---:B------:R-:W-:Y:S02]  /*0f50*/  ISETP.NE.AND P2, PT, R9.reuse, RZ, PT ;  /* 0x000000ff0900720c */ /* 0x040fe40003f45270 */
[----:B------:R-:W-:Y:S02]  /*0f60*/  ISETP.NE.AND P1, PT, R9, RZ, PT ;  /* 0x000000ff0900720c */ /* 0x000fe40003f25270 */
[----:B------:R-:W-:Y:S01]  /*0f70*/  LOP3.LUT R7, R3, 0x7fffff, RZ, 0xc0, !PT ;  /* 0x007fffff03077812 */ /* 0x000fe200078ec0ff */
[----:B------:R-:W-:Y:S01]  /*0f80*/  FFMA.RP R3, R14, R12, R11 ;  /* 0x0000000c0e037223 */ /* 0x000fe2000000800b */
[----:B------:R-:W-:Y:S01]  /*0f90*/  IADD3 R12, PT, PT, R9, 0x20, RZ ;  /* 0x00000020090c7810 */ /* 0x000fe20007ffe0ff */
[----:B------:R-:W-:Y:S01]  /*0fa0*/  IMAD.MOV R9, RZ, RZ, -R9 ;  /* 0x000000ffff097224 */ /* 0x000fe200078e0a09 */
[----:B------:R-:W-:-:S02]  /*0fb0*/  LOP3.LUT R7, R7, 0x800000, RZ, 0xfc, !PT ;  /* 0x0080000007077812 */ /* 0x000fc400078efcff */
[----:B------:R-:W-:Y:S02]  /*0fc0*/  FSETP.NEU.FTZ.AND P0, PT, R3, R10, PT ;  /* 0x0000000a0300720b */ /* 0x000fe40003f1d000 */
[----:B------:R-:W-:Y:S02]  /*0fd0*/  SHF.L.U32 R12, R7, R12, RZ ;  /* 0x0000000c070c7219 */ /* 0x000fe400000006ff */
[----:B------:R-:W-:Y:S02]  /*0fe0*/  SEL R10, R9, RZ, P2 ;  /* 0x000000ff090a7207 */ /* 0x000fe40001000000 */
[----:B------:R-:W-:Y:S02]  /*0ff0*/  ISETP.NE.AND P1, PT, R12, RZ, P1 ;  /* 0x000000ff0c00720c */ /* 0x000fe40000f25270 */
[----:B------:R-:W-:Y:S02]  /*1000*/  SHF.R.U32.HI R10, RZ, R10, R7 ;  /* 0x0000000aff0a7219 */ /* 0x000fe40000011607 */
[----:B------:R-:W-:-:S02]  /*1010*/  PLOP3.LUT P0, PT, P0, P1, PT, 0xf8, 0x8f ;  /* 0x00000000008f781c */ /* 0x000fc40000703f70 */
[----:B------:R-:W-:Y:S02]  /*1020*/  SHF.R.U32.HI R12, RZ, 0x1, R10 ;  /* 0x00000001ff0c7819 */ /* 0x000fe4000001160a */
[----:B------:R-:W-:-:S04]  /*1030*/  SEL R3, RZ, 0x1, !P0 ;  /* 0x00000001ff037807 */ /* 0x000fc80004000000 */
[----:B------:R-:W-:-:S04]  /*1040*/  LOP3.LUT R3, R3, 0x1, R12, 0xf8, !PT ;  /* 0x0000000103037812 */ /* 0x000fc800078ef80c */
[----:B------:R-:W-:-:S05]  /*1050*/  LOP3.LUT R3, R3, R10, RZ, 0xc0, !PT ;  /* 0x0000000a03037212 */ /* 0x000fca00078ec0ff */
[----:B------:R-:W-:-:S05]  /*1060*/  IMAD.IADD R3, R12, 0x1, R3 ;  /* 0x000000010c037824 */ /* 0x000fca00078e0203 */
[----:B------:R-:W-:Y:S01]  /*1070*/  LOP3.LUT R0, R3, R0, RZ, 0xfc, !PT ;  /* 0x0000000003007212 */ /* 0x000fe200078efcff */
[----:B------:R-:W-:Y:S06]  /*1080*/  BRA `(.L_x_15) ;  /* 0x0000000000347947 */ /* 0x000fec0003800000 */
.L_x_14:
[----:B------:R-:W-:-:S04]  /*1090*/  LOP3.LUT R0, R0, 0x80000000, RZ, 0xc0, !PT ;  /* 0x8000000000007812 */ /* 0x000fc800078ec0ff */
[----:B------:R-:W-:Y:S01]  /*10a0*/  LOP3.LUT R0, R0, 0x7f800000, RZ, 0xfc, !PT ;  /* 0x7f80000000007812 */ /* 0x000fe200078efcff */
[----:B------:R-:W-:Y:S06]  /*10b0*/  BRA `(.L_x_15) ;  /* 0x0000000000287947 */ /* 0x000fec0003800000 */
.L_x_13:
[----:B------:R-:W-:Y:S01]  /*10c0*/  LEA R0, R10, R0, 0x17 ;  /* 0x000000000a007211 */ /* 0x000fe200078eb8ff */
[----:B------:R-:W-:Y:S06]  /*10d0*/  BRA `(.L_x_15) ;  /* 0x0000000000207947 */ /* 0x000fec0003800000 */
.L_x_12:
[----:B------:R-:W-:-:S04]  /*10e0*/  LOP3.LUT R0, R12, 0x80000000, R11, 0x48, !PT ;  /* 0x800000000c007812 */ /* 0x000fc800078e480b */
[----:B------:R-:W-:Y:S01]  /*10f0*/  LOP3.LUT R0, R0, 0x7f800000, RZ, 0xfc, !PT ;  /* 0x7f80000000007812 */ /* 0x000fe200078efcff */
[----:B------:R-:W-:Y:S06]  /*1100*/  BRA `(.L_x_15) ;  /* 0x0000000000147947 */ /* 0x000fec0003800000 */
.L_x_11:
[----:B------:R-:W-:Y:S01]  /*1110*/  LOP3.LUT R0, R12, 0x80000000, R11, 0x48, !PT ;  /* 0x800000000c007812 */ /* 0x000fe200078e480b */
[----:B------:R-:W-:Y:S06]  /*1120*/  BRA `(.L_x_15) ;  /* 0x00000000000c7947 */ /* 0x000fec0003800000 */
.L_x_10:
[----:B------:R-:W0:Y:S01]  /*1130*/  MUFU.RSQ R0, -QNAN ;  /* 0xffc0000000007908 */ /* 0x000e220000001400 */
[----:B------:R-:W-:Y:S05]  /*1140*/  BRA `(.L_x_15) ;  /* 0x0000000000047947 */ /* 0x000fea0003800000 */
.L_x_9:
[----:B------:R-:W-:-:S07]  /*1150*/  FADD.FTZ R0, R0, R3 ;  /* 0x0000000300007221 */ /* 0x000fce0000010000 */
.L_x_15:
[----:B------:R-:W-:-:S04]  /*1160*/  IMAD.MOV.U32 R9, RZ, RZ, 0x0 ;  /* 0x00000000ff097424 */ /* 0x000fc800078e00ff */
[----:B0-----:R-:W-:Y:S05]  /*1170*/  RET.REL.NODEC R8 `(_Z26selfAttentionOutput_kernelPfS_S_iiij) ;  /* 0xffffffec08a07950 */ /* 0x001fea0003c3ffff */
.L_x_16:
[----:B------:R-:W-:-:S00]  /*1180*/  BRA `(.L_x_16) ;  /* 0xfffffffc00fc7947 */ /* 0x000fc0000383ffff */
[----:B------:R-:W-:-:S00]  /*1190*/  NOP ;  /* 0x0000000000007918 */ /* 0x000fc00000000000 */
        /* <DEDUP_REMOVED lines=14> */
.L_x_84:


//--------------------- .text._Z27selfAttentionSoftmax_kernelPfS_i --------------------------
	.section	.text._Z27selfAttentionSoftmax_kernelPfS_i,"ax",@progbits
	.align	128
        .global         _Z27selfAttentionSoftmax_kernelPfS_i
        .type           _Z27selfAttentionSoftmax_kernelPfS_i,@function
        .size           _Z27selfAttentionSoftmax_kernelPfS_i,(.L_x_85 - _Z27selfAttentionSoftmax_kernelPfS_i)
        .other          _Z27selfAttentionSoftmax_kernelPfS_i,@"STO_CUDA_ENTRY STV_DEFAULT"
_Z27selfAttentionSoftmax_kernelPfS_i:
.text._Z27selfAttentionSoftmax_kernelPfS_i:
[----:B------:R-:W-:Y:S01]  /*0000*/  LDC R1, c[0x0][0x37c] ;  /* 0x0000df00ff017b82 */ /* 0x000fe20000000800 */
[----:B------:R-:W0:Y:S07]  /*0010*/  S2R R0, SR_TID.X ;  /* 0x0000000000007919 */ /* 0x000e2e0000002100 */
[----:B------:R-:W0:Y:S01]  /*0020*/  S2UR UR4, SR_CTAID.X ;  /* 0x00000000000479c3 */ /* 0x000e220000002500 */
[----:B------:R-:W1:Y:S07]  /*0030*/  LDCU UR10, c[0x0][0x390] ;  /* 0x00007200ff0a77ac */ /* 0x000e6e0008000800 */
[----:B------:R-:W0:Y:S02]  /*0040*/  LDC R5, c[0x0][0x360] ;  /* 0x0000d800ff057b82 */ /* 0x000e240000000800 */
[----:B0-----:R-:W-:-:S05]  /*0050*/  IMAD R5, R5, UR4, R0 ;  /* 0x0000000405057c24 */ /* 0x001fca000f8e0200 */
[----:B-1----:R-:W-:-:S13]  /*0060*/  ISETP.GE.AND P0, PT, R5, UR10, PT ;  /* 0x0000000a05007c0c */ /* 0x002fda000bf06270 */
[----:B------:R-:W-:Y:S05]  /*0070*/  @P0 EXIT ;  /* 0x000000000000094d */ /* 0x000fea0003800000 */
[----:B------:R-:W-:Y:S01]  /*0080*/  UISETP.GE.AND UP0, UPT, UR10, 0x1, UPT ;  /* 0x000000010a00788c */ /* 0x000fe2000bf06270 */
[----:B------:R-:W-:Y:S01]  /*0090*/  HFMA2 R3, -RZ, RZ, 0, 0 ;  /* 0x00000000ff037431 */ /* 0x000fe200000001ff */
[----:B------:R-:W-:Y:S01]  /*00a0*/  MOV R4, 0xff800000 ;  /* 0xff80000000047802 */ /* 0x000fe20000000f00 */
[----:B------:R-:W0:Y:S06]  /*00b0*/  LDCU.64 UR12, c[0x0][0x358] ;  /* 0x00006b00ff0c77ac */ /* 0x000e2c0008000a00 */
[----:B------:R-:W-:Y:S05]  /*00c0*/  BRA.U !UP0, `(.L_x_17) ;  /* 0x0000000908fc7547 */ /* 0x000fea000b800000 */
[----:B------:R-:W-:Y:S02]  /*00d0*/  UISETP.GE.U32.AND UP1, UPT, UR10, 0x4, UPT ;  /* 0x000000040a00788c */ /* 0x000fe4000bf26070 */
[----:B------:R-:W-:Y:S01]  /*00e0*/  IMAD R0, R5, UR10, RZ ;  /* 0x0000000a05007c24 */ /* 0x000fe2000f8e02ff */
[----:B------:R-:W-:Y:S01]  /*00f0*/  ULOP3.LUT UR8, UR10, 0x3, URZ, 0xc0, !UPT ;  /* 0x000000030a087892 */ /* 0x000fe2000f8ec0ff */
[----:B------:R-:W-:Y:S01]  /*0100*/  MOV R4, 0xff800000 ;  /* 0xff80000000047802 */ /* 0x000fe20000000f00 */
[----:B------:R-:W-:Y:S01]  /*0110*/  UMOV UR4, URZ ;  /* 0x000000ff00047c82 */ /* 0x000fe20008000000 */
[----:B------:R-:W-:Y:S01]  /*0120*/  MOV R3, RZ ;  /* 0x000000ff00037202 */ /* 0x000fe20000000f00 */
[----:B------:R-:W-:Y:S02]  /*0130*/  UISETP.NE.AND UP0, UPT, UR8, URZ, UPT ;  /* 0x000000ff0800728c */ /* 0x000fe4000bf05270 */
[----:B------:R-:W-:Y:S09]  /*0140*/  BRA.U !UP1, `(.L_x_18) ;  /* 0x0000000509947547 */ /* 0x000ff2000b800000 */
[----:B------:R-:W1:Y:S01]  /*0150*/  LDCU.64 UR6, c[0x0][0x380] ;  /* 0x00007000ff0677ac */ /* 0x000e620008000a00 */
[----:B------:R-:W-:Y:S01]  /*0160*/  HFMA2 R3, -RZ, RZ, 0, 0 ;  /* 0x00000000ff037431 */ /* 0x000fe200000001ff */
[----:B------:R-:W-:Y:S01]  /*0170*/  MOV R4, 0xff800000 ;  /* 0xff80000000047802 */ /* 0x000fe20000000f00 */
[----:B------:R-:W-:Y:S01]  /*0180*/  ULOP3.LUT UR4, UR10, 0x7ffffffc, URZ, 0xc0, !UPT ;  /* 0x7ffffffc0a047892 */ /* 0x000fe2000f8ec0ff */
[----:B------:R-:W-:-:S03]  /*0190*/  MOV R2, R0 ;  /* 0x0000000000027202 */ /* 0x000fc60000000f00 */
[----:B------:R-:W-:Y:S02]  /*01a0*/  UIADD3 UR9, UPT, UPT, -UR4, URZ, URZ ;  /* 0x000000ff04097290 */ /* 0x000fe4000fffe1ff */
[----:B-1----:R-:W-:-:S04]  /*01b0*/  UIADD3 UR5, UP1, UPT, UR6, 0x8, URZ ;  /* 0x0000000806057890 */ /* 0x002fc8000ff3e0ff */
[----:B------:R-:W-:-:S12]  /*01c0*/  UIADD3.X UR6, UPT, UPT, URZ, UR7, URZ, UP1, !UPT ;  /* 0x00000007ff067290 */ /* 0x000fd80008ffe4ff */
.L_x_19:
[----:B------:R-:W-:Y:S02]  /*01d0*/  MOV R8, UR5 ;  /* 0x0000000500087c02 */ /* 0x000fe40008000f00 */
[----:B------:R-:W-:-:S03]  /*01e0*/  MOV R9, UR6 ;  /* 0x0000000600097c02 */ /* 0x000fc60008000f00 */
[----:B------:R-:W-:-:S05]  /*01f0*/  IMAD.WIDE R8, R2, 0x4, R8 ;  /* 0x0000000402087825 */ /* 0x000fca00078e0208 */
[----:B0-----:R-:W2:Y:S04]  /*0200*/  LDG.E R7, desc[UR12][R8.64+-0x8] ;  /* 0xfffff80c08077981 */ /* 0x001ea8000c1e1900 */
[----:B------:R-:W3:Y:S04]  /*0210*/  LDG.E R20, desc[UR12][R8.64+-0x4] ;  /* 0xfffffc0c08147981 */ /* 0x000ee8000c1e1900 */
[----:B------:R-:W4:Y:S04]  /*0220*/  LDG.E R14, desc[UR12][R8.64] ;  /* 0x0000000c080e7981 */ /* 0x000f28000c1e1900 */
[----:B------:R0:W5:Y:S01]  /*0230*/  LDG.E R15, desc[UR12][R8.64+0x4] ;  /* 0x0000040c080f7981 */ /* 0x000162000c1e1900 */
[----:B------:R-:W-:Y:S01]  /*0240*/  MOV R13, 0x3bbb989d ;  /* 0x3bbb989d000d7802 */ /* 0x000fe20000000f00 */
[----:B------:R-:W-:Y:S01]  /*0250*/  UIADD3 UR9, UPT, UPT, UR9, 0x4, URZ ;  /* 0x0000000409097890 */ /* 0x000fe2000fffe0ff */
[----:B------:R-:W-:-:S02]  /*0260*/  MOV R6, 0x437c0000 ;  /* 0x437c000000067802 */ /* 0x000fc40000000f00 */
[----:B------:R-:W-:Y:S01]  /*0270*/  IADD3 R2, PT, PT, R2, 0x4, RZ ;  /* 0x0000000402027810 */ /* 0x000fe20007ffe0ff */
[----:B------:R-:W-:Y:S01]  /*0280*/  UISETP.NE.AND UP1, UPT, UR9, URZ, UPT ;  /* 0x000000ff0900728c */ /* 0x000fe2000bf25270 */
[----:B--2---:R-:W-:-:S04]  /*0290*/  FMNMX R11, R7, R4, !PT ;  /* 0x00000004070b7209 */ /* 0x004fc80007800000 */
[C---:B---3--:R-:W-:Y:S01]  /*02a0*/  FMNMX R22, R11.reuse, R20, !PT ;  /* 0x000000140b167209 */ /* 0x048fe20007800000 */
[----:B------:R-:W-:Y:S01]  /*02b0*/  FADD R4, -R11, R4 ;  /* 0x000000040b047221 */ /* 0x000fe20000000100 */
[----:B------:R-:W-:-:S03]  /*02c0*/  FADD R24, R7, -R11 ;  /* 0x8000000b07187221 */ /* 0x000fc60000000000 */
[-C--:B------:R-:W-:Y:S01]  /*02d0*/  FFMA.SAT R17, R4, R13.reuse, 0.5 ;  /* 0x3f00000004117423 */ /* 0x080fe2000000200d */
[-C--:B------:R-:W-:Y:S01]  /*02e0*/  FFMA.SAT R19, R24, R13.reuse, 0.5 ;  /* 0x3f00000018137423 */ /* 0x080fe2000000200d */
[--C-:B------:R-:W-:Y:S01]  /*02f0*/  FADD R20, R20, -R22.reuse ;  /* 0x8000001614147221 */ /* 0x100fe20000000000 */
[----:B------:R-:W-:Y:S01]  /*0300*/  FADD R16, R11, -R22 ;  /* 0x800000160b107221 */ /* 0x000fe20000000000 */
[-C--:B------:R-:W-:Y:S01]  /*0310*/  FFMA.RM R17, R17, R6.reuse, 12582913 ;  /* 0x4b40000111117423 */ /* 0x080fe20000004006 */
[----:B------:R-:W-:Y:S01]  /*0320*/  FFMA.RM R12, R19, R6, 12582913 ;  /* 0x4b400001130c7423 */ /* 0x000fe20000004006 */
[-C--:B------:R-:W-:Y:S01]  /*0330*/  FFMA.SAT R11, R20, R13.reuse, 0.5 ;  /* 0x3f000000140b7423 */ /* 0x080fe2000000200d */
[----:B----4-:R-:W-:Y:S01]  /*0340*/  FMNMX R19, R22, R14, !PT ;  /* 0x0000000e16137209 */ /* 0x010fe20007800000 */
[----:B------:R-:W-:Y:S01]  /*0350*/  FADD R7, R17, -12583039 ;  /* 0xcb40007f11077421 */ /* 0x000fe20000000000 */
[----:B0-----:R-:W-:-:S03]  /*0360*/  FFMA.SAT R9, R16, R13, 0.5 ;  /* 0x3f00000010097423 */ /* 0x001fc6000000200d */
[----:B------:R-:W-:Y:S01]  /*0370*/  FFMA R7, R4, 1.4426950216293334961, -R7 ;  /* 0x3fb8aa3b04077823 */ /* 0x000fe20000000807 */
[----:B------:R-:W-:Y:S01]  /*0380*/  FADD R22, R22, -R19 ;  /* 0x8000001316167221 */ /* 0x000fe20000000000 */
[-C--:B------:R-:W-:Y:S02]  /*0390*/  FFMA.RM R10, R9, R6.reuse, 12582913 ;  /* 0x4b400001090a7423 */ /* 0x080fe40000004006 */
[----:B------:R-:W-:Y:S01]  /*03a0*/  FFMA R18, R4, 1.925963033500011079e-08, R7 ;  /* 0x32a5706004127823 */ /* 0x000fe20000000007 */
[----:B------:R-:W-:Y:S01]  /*03b0*/  FADD R7, R12, -12583039 ;  /* 0xcb40007f0c077421 */ /* 0x000fe20000000000 */
[----:B------:R-:W-:Y:S01]  /*03c0*/  FFMA.SAT R23, R22, R13, 0.5 ;  /* 0x3f00000016177423 */ /* 0x000fe2000000200d */
[----:B------:R-:W-:Y:S01]  /*03d0*/  FADD R9, R10, -12583039 ;  /* 0xcb40007f0a097421 */ /* 0x000fe20000000000 */
[----:B-----5:R-:W-:Y:S01]  /*03e0*/  FMNMX R4, R19, R15, !PT ;  /* 0x0000000f13047209 */ /* 0x020fe20007800000 */
[----:B------:R-:W-:Y:S01]  /*03f0*/  FFMA R7, R24, 1.4426950216293334961, -R7 ;  /* 0x3fb8aa3b18077823 */ /* 0x000fe20000000807 */
[----:B------:R-:W0:Y:S01]  /*0400*/  MUFU.EX2 R18, R18 ;  /* 0x0000001200127308 */ /* 0x000e220000000800 */
[----:B------:R-:W-:Y:S01]  /*0410*/  FFMA R9, R16, 1.4426950216293334961, -R9 ;  /* 0x3fb8aa3b10097823 */ /* 0x000fe20000000809 */
[----:B------:R-:W-:Y:S01]  /*0420*/  SHF.L.U32 R12, R12, 0x17, RZ ;  /* 0x000000170c0c7819 */ /* 0x000fe200000006ff */
[----:B------:R-:W-:Y:S01]  /*0430*/  FFMA R8, R24, 1.925963033500011079e-08, R7 ;  /* 0x32a5706018087823 */ /* 0x000fe20000000007 */
[----:B------:R-:W-:Y:S01]  /*0440*/  FFMA.RM R7, R11, R6, 12582913 ;  /* 0x4b4000010b077423 */ /* 0x000fe20000004006 */
[----:B------:R-:W-:Y:S01]  /*0450*/  FFMA R9, R16, 1.925963033500011079e-08, R9 ;  /* 0x32a5706010097823 */ /* 0x000fe20000000009 */
[----:B------:R-:W-:-:S02]  /*0460*/  FADD R16, R19, -R4 ;  /* 0x8000000413107221 */ /* 0x000fc40000000000 */
[C---:B------:R-:W-:Y:S01]  /*0470*/  FADD R11, R7.reuse, -12583039 ;  /* 0xcb40007f070b7421 */ /* 0x040fe20000000000 */
[----:B------:R-:W1:Y:S01]  /*0480*/  MUFU.EX2 R8, R8 ;  /* 0x0000000800087308 */ /* 0x000e620000000800 */
[----:B------:R-:W-:Y:S01]  /*0490*/  FFMA.SAT R27, R16, R13, 0.5 ;  /* 0x3f000000101b7423 */ /* 0x000fe2000000200d */
[----:B------:R-:W-:Y:S01]  /*04a0*/  SHF.L.U32 R7, R7, 0x17, RZ ;  /* 0x0000001707077819 */ /* 0x000fe200000006ff */
[----:B------:R-:W-:Y:S01]  /*04b0*/  FFMA R21, R20, 1.4426950216293334961, -R11 ;  /* 0x3fb8aa3b14157823 */ /* 0x000fe2000000080b */
[----:B------:R-:W-:-:S03]  /*04c0*/  FFMA.RM R11, R23, R6, 12582913 ;  /* 0x4b400001170b7423 */ /* 0x000fc60000004006 */
[----:B------:R-:W-:Y:S01]  /*04d0*/  FFMA R23, R20, 1.925963033500011079e-08, R21 ;  /* 0x32a5706014177823 */ /* 0x000fe20000000015 */
[----:B------:R-:W-:Y:S01]  /*04e0*/  SHF.L.U32 R21, R17, 0x17, RZ ;  /* 0x0000001711157819 */ /* 0x000fe200000006ff */
[----:B------:R-:W-:Y:S01]  /*04f0*/  FADD R25, R11, -12583039 ;  /* 0xcb40007f0b197421 */ /* 0x000fe20000000000 */
[----:B------:R-:W-:Y:S01]  /*0500*/  FADD R20, R14, -R19 ;  /* 0x800000130e147221 */ /* 0x000fe20000000000 */
[----:B------:R-:W-:Y:S01]  /*0510*/  FFMA.RM R14, R27, R6, 12582913 ;  /* 0x4b4000011b0e7423 */ /* 0x000fe20000004006 */
[----:B------:R-:W2:Y:S01]  /*0520*/  MUFU.EX2 R9, R9 ;  /* 0x0000000900097308 */ /* 0x000ea20000000800 */
[----:B------:R-:W-:Y:S01]  /*0530*/  FFMA R25, R22, 1.4426950216293334961, -R25 ;  /* 0x3fb8aa3b16197823 */ /* 0x000fe20000000819 */
[----:B0-----:R-:W-:Y:S01]  /*0540*/  FMUL R18, R21, R18 ;  /* 0x0000001215127220 */ /* 0x001fe20000400000 */
[----:B------:R-:W-:Y:S01]  /*0550*/  FFMA.SAT R21, R20, R13, 0.5 ;  /* 0x3f00000014157423 */ /* 0x000fe2000000200d */
[----:B------:R-:W-:Y:S01]  /*0560*/  FADD R27, R14, -12583039 ;  /* 0xcb40007f0e1b7421 */ /* 0x000fe20000000000 */
[----:B------:R-:W-:Y:S01]  /*0570*/  FFMA R25, R22, 1.925963033500011079e-08, R25 ;  /* 0x32a5706016197823 */ /* 0x000fe20000000019 */
[----:B------:R-:W-:Y:S01]  /*0580*/  FMUL R19, R18, R3 ;  /* 0x0000000312137220 */ /* 0x000fe20000400000 */
[-C--:B------:R-:W-:Y:S01]  /*0590*/  FFMA.RM R3, R21, R6.reuse, 12582913 ;  /* 0x4b40000115037423 */ /* 0x080fe20000004006 */
[----:B------:R-:W-:Y:S01]  /*05a0*/  FADD R22, R15, -R4 ;  /* 0x800000040f167221 */ /* 0x000fe20000000000 */
[----:B------:R-:W-:Y:S01]  /*05b0*/  FFMA R27, R16, 1.4426950216293334961, -R27 ;  /* 0x3fb8aa3b101b7823 */ /* 0x000fe2000000081b */
[----:B------:R-:W0:Y:S01]  /*05c0*/  MUFU.EX2 R17, R23 ;  /* 0x0000001700117308 */ /* 0x000e220000000800 */
[----:B------:R-:W-:Y:S01]  /*05d0*/  FADD R15, R3, -12583039 ;  /* 0xcb40007f030f7421 */ /* 0x000fe20000000000 */
[----:B------:R-:W-:Y:S01]  /*05e0*/  FFMA.SAT R13, R22, R13, 0.5 ;  /* 0x3f000000160d7423 */ /* 0x000fe2000000200d */
[----:B------:R-:W-:Y:S01]  /*05f0*/  FFMA R27, R16, 1.925963033500011079e-08, R27 ;  /* 0x32a57060101b7823 */ /* 0x000fe2000000001b */
[----:B------:R-:W-:Y:S01]  /*0600*/  SHF.L.U32 R16, R10, 0x17, RZ ;  /* 0x000000170a107819 */ /* 0x000fe200000006ff */
[----:B------:R-:W-:Y:S01]  /*0610*/  FFMA R15, R20, 1.4426950216293334961, -R15 ;  /* 0x3fb8aa3b140f7823 */ /* 0x000fe2000000080f */
[----:B------:R-:W-:Y:S01]  /*0620*/  FFMA.RM R6, R13, R6, 12582913 ;  /* 0x4b4000010d067423 */ /* 0x000fe20000004006 */
[----:B-1----:R-:W-:Y:S01]  /*0630*/  FFMA R8, R12, R8, R19 ;  /* 0x000000080c087223 */ /* 0x002fe20000000013 */
[----:B------:R-:W1:Y:S01]  /*0640*/  MUFU.EX2 R18, R25 ;  /* 0x0000001900127308 */ /* 0x000e620000000800 */
[----:B------:R-:W-:Y:S01]  /*0650*/  FFMA R15, R20, 1.925963033500011079e-08, R15 ;  /* 0x32a57060140f7823 */ /* 0x000fe2000000000f */
[----:B------:R-:W-:Y:S01]  /*0660*/  FADD R13, R6, -12583039 ;  /* 0xcb40007f060d7421 */ /* 0x000fe20000000000 */
[----:B--2---:R-:W-:Y:S01]  /*0670*/  FMUL R9, R16, R9 ;  /* 0x0000000910097220 */ /* 0x004fe20000400000 */
[----:B------:R-:W-:-:S02]  /*0680*/  SHF.L.U32 R11, R11, 0x17, RZ ;  /* 0x000000170b0b7819 */ /* 0x000fc400000006ff */
[----:B------:R-:W-:Y:S01]  /*0690*/  FFMA R13, R22, 1.4426950216293334961, -R13 ;  /* 0x3fb8aa3b160d7823 */ /* 0x000fe2000000080d */
[----:B------:R-:W-:Y:S01]  /*06a0*/  FMUL R8, R8, R9 ;  /* 0x0000000908087220 */ /* 0x000fe20000400000 */
[----:B------:R-:W2:Y:S01]  /*06b0*/  MUFU.EX2 R10, R27 ;  /* 0x0000001b000a7308 */ /* 0x000ea20000000800 */
[----:B------:R-:W-:Y:S01]  /*06c0*/  SHF.L.U32 R9, R14, 0x17, RZ ;  /* 0x000000170e097819 */ /* 0x000fe200000006ff */
[----:B------:R-:W-:Y:S01]  /*06d0*/  FFMA R13, R22, 1.925963033500011079e-08, R13 ;  /* 0x32a57060160d7823 */ /* 0x000fe2000000000d */
[----:B0-----:R-:W-:Y:S01]  /*06e0*/  FFMA R7, R7, R17, R8 ;  /* 0x0000001107077223 */ /* 0x001fe20000000008 */
[----:B------:R-:W-:Y:S02]  /*06f0*/  SHF.L.U32 R8, R3, 0x17, RZ ;  /* 0x0000001703087819 */ /* 0x000fe400000006ff */
[----:B------:R-:W-:Y:S02]  /*0700*/  SHF.L.U32 R6, R6, 0x17, RZ ;  /* 0x0000001706067819 */ /* 0x000fe400000006ff */
[----:B------:R-:W0:Y:S01]  /*0710*/  MUFU.EX2 R15, R15 ;  /* 0x0000000f000f7308 */ /* 0x000e220000000800 */
[----:B-1----:R-:W-:-:S04]  /*0720*/  FMUL R18, R11, R18 ;  /* 0x000000120b127220 */ /* 0x002fc80000400000 */
[----:B------:R-:W-:-:S03]  /*0730*/  FMUL R7, R7, R18 ;  /* 0x0000001207077220 */ /* 0x000fc60000400000 */
[----:B------:R-:W1:Y:S01]  /*0740*/  MUFU.EX2 R13, R13 ;  /* 0x0000000d000d7308 */ /* 0x000e620000000800 */
[----:B--2---:R-:W-:Y:S01]  /*0750*/  FMUL R10, R9, R10 ;  /* 0x0000000a090a7220 */ /* 0x004fe20000400000 */
[----:B0-----:R-:W-:-:S04]  /*0760*/  FFMA R7, R8, R15, R7 ;  /* 0x0000000f08077223 */ /* 0x001fc80000000007 */
[----:B------:R-:W-:-:S04]  /*0770*/  FMUL R7, R7, R10 ;  /* 0x0000000a07077220 */ /* 0x000fc80000400000 */
[----:B-1----:R-:W-:Y:S01]  /*0780*/  FFMA R3, R6, R13, R7 ;  /* 0x0000000d06037223 */ /* 0x002fe20000000007 */
[----:B------:R-:W-:Y:S06]  /*0790*/  BRA.U UP1, `(.L_x_19) ;  /* 0xfffffff9018c7547 */ /* 0x000fec000b83ffff */
.L_x_18:
[----:B------:R-:W-:Y:S05]  /*07a0*/  BRA.U !UP0, `(.L_x_17) ;  /* 0x0000000508447547 */ /* 0x000fea000b800000 */
[----:B------:R-:W1:Y:S01]  /*07b0*/  LDCU UR5, c[0x0][0x390] ;  /* 0x00007200ff0577ac */ /* 0x000e620008000800 */
[----:B------:R-:W-:Y:S02]  /*07c0*/  UISETP.NE.AND UP0, UPT, UR8, 0x1, UPT ;  /* 0x000000010800788c */ /* 0x000fe4000bf05270 */
[----:B-1----:R-:W-:-:S04]  /*07d0*/  ULOP3.LUT UR5, UR5, 0x1, URZ, 0xc0, !UPT ;  /* 0x0000000105057892 */ /* 0x002fc8000f8ec0ff */
[----:B------:R-:W-:-:S03]  /*07e0*/  UISETP.NE.U32.AND UP1, UPT, UR5, 0x1, UPT ;  /* 0x000000010500788c */ /* 0x000fc6000bf25070 */
[----:B------:R-:W-:Y:S08]  /*07f0*/  BRA.U !UP0, `(.L_x_20) ;  /* 0x0000000108c07547 */ /* 0x000ff0000b800000 */
[----:B------:R-:W1:Y:S01]  /*0800*/  LDC.64 R8, c[0x0][0x380] ;  /* 0x0000e000ff087b82 */ /* 0x000e620000000a00 */
[----:B------:R-:W-:-:S05]  /*0810*/  IADD3 R7, PT, PT, R0, UR4, RZ ;  /* 0x0000000400077c10 */ /* 0x000fca000fffe0ff */
[----:B-1----:R-:W-:-:S05]  /*0820*/  IMAD.WIDE R8, R7, 0x4, R8 ;  /* 0x0000000407087825 */ /* 0x002fca00078e0208 */
[----:B0-----:R-:W2:Y:S04]  /*0830*/  LDG.E R7, desc[UR12][R8.64] ;  /* 0x0000000c08077981 */ /* 0x001ea8000c1e1900 */
[----:B------:R-:W3:Y:S01]  /*0840*/  LDG.E R13, desc[UR12][R8.64+0x4] ;  /* 0x0000040c080d7981 */ /* 0x000ee2000c1e1900 */
[----:B------:R-:W-:Y:S01]  /*0850*/  HFMA2 R15, -RZ, RZ, 0.96630859375, -0.0022525787353515625 ;  /* 0x3bbb989dff0f7431 */ /* 0x000fe200000001ff */
[----:B------:R-:W-:Y:S01]  /*0860*/  MOV R16, 0x437c0000 ;  /* 0x437c000000107802 */ /* 0x000fe20000000f00 */
[----:B------:R-:W-:Y:S01]  /*0870*/  UIADD3 UR4, UPT, UPT, UR4, 0x2, URZ ;  /* 0x0000000204047890 */ /* 0x000fe2000fffe0ff */
[----:B--2---:R-:W-:-:S05]  /*0880*/  FMNMX R11, R4, R7, !PT ;  /* 0x00000007040b7209 */ /* 0x004fca0007800000 */
[--C-:B------:R-:W-:Y:S01]  /*0890*/  FADD R10, R4, -R11.reuse ;  /* 0x8000000b040a7221 */ /* 0x100fe20000000000 */
[----:B------:R-:W-:Y:S01]  /*08a0*/  FADD R12, R7, -R11 ;  /* 0x8000000b070c7221 */ /* 0x000fe20000000000 */
[C---:B---3--:R-:W-:Y:S02]  /*08b0*/  FMNMX R4, R11.reuse, R13, !PT ;  /* 0x0000000d0b047209 */ /* 0x048fe40007800000 */
[-C--:B------:R-:W-:Y:S01]  /*08c0*/  FFMA.SAT R6, R10, R15.reuse, 0.5 ;  /* 0x3f0000000a067423 */ /* 0x080fe2000000200f */
[----:B------:R-:W-:Y:S02]  /*08d0*/  FFMA.SAT R2, R12, R15, 0.5 ;  /* 0x3f0000000c027423 */ /* 0x000fe4000000200f */
[--C-:B------:R-:W-:Y:S01]  /*08e0*/  FADD R8, R11, -R4.reuse ;  /* 0x800000040b087221 */ /* 0x100fe20000000000 */
[-C--:B------:R-:W-:Y:S01]  /*08f0*/  FFMA.RM R6, R6, R16.reuse, 12582913 ;  /* 0x4b40000106067423 */ /* 0x080fe20000004010 */
[----:B------:R-:W-:Y:S01]  /*0900*/  FFMA.RM R2, R2, R16, 12582913 ;  /* 0x4b40000102027423 */ /* 0x000fe20000004010 */
[----:B------:R-:W-:-:S02]  /*0910*/  FADD R14, R13, -R4 ;  /* 0x800000040d0e7221 */ /* 0x000fc40000000000 */
[----:B------:R-:W-:Y:S01]  /*0920*/  FADD R7, R6, -12583039 ;  /* 0xcb40007f06077421 */ /* 0x000fe20000000000 */
[----:B------:R-:W-:Y:S01]  /*0930*/  FADD R9, R2, -12583039 ;  /* 0xcb40007f02097421 */ /* 0x000fe20000000000 */
[----:B------:R-:W-:Y:S02]  /*0940*/  SHF.L.U32 R6, R6, 0x17, RZ ;  /* 0x0000001706067819 */ /* 0x000fe400000006ff */
[----:B------:R-:W-:Y:S01]  /*0950*/  FFMA R7, R10, 1.4426950216293334961, -R7 ;  /* 0x3fb8aa3b0a077823 */ /* 0x000fe20000000807 */
[----:B------:R-:W-:-:S03]  /*0960*/  FFMA R11, R12, 1.4426950216293334961, -R9 ;  /* 0x3fb8aa3b0c0b7823 */ /* 0x000fc60000000809 */
[----:B------:R-:W-:Y:S01]  /*0970*/  FFMA R10, R10, 1.925963033500011079e-08, R7 ;  /* 0x32a570600a0a7823 */ /* 0x000fe20000000007 */
[-C--:B------:R-:W-:Y:S01]  /*0980*/  FFMA.SAT R7, R8, R15.reuse, 0.5 ;  /* 0x3f00000008077423 */ /* 0x080fe2000000200f */
[----:B------:R-:W-:Y:S01]  /*0990*/  FFMA.SAT R15, R14, R15, 0.5 ;  /* 0x3f0000000e0f7423 */ /* 0x000fe2000000200f */
[----:B------:R-:W-:Y:S01]  /*09a0*/  FFMA R11, R12, 1.925963033500011079e-08, R11 ;  /* 0x32a570600c0b7823 */ /* 0x000fe2000000000b */
[----:B------:R-:W0:Y:S01]  /*09b0*/  MUFU.EX2 R9, R10 ;  /* 0x0000000a00097308 */ /* 0x000e220000000800 */
[-C--:B------:R-:W-:Y:S01]  /*09c0*/  FFMA.RM R7, R7, R16.reuse, 12582913 ;  /* 0x4b40000107077423 */ /* 0x080fe20000004010 */
[----:B------:R-:W-:-:S03]  /*09d0*/  FFMA.RM R15, R15, R16, 12582913 ;  /* 0x4b4000010f0f7423 */ /* 0x000fc60000004010 */
[----:B------:R-:W-:Y:S01]  /*09e0*/  FADD R13, R7, -12583039 ;  /* 0xcb40007f070d7421 */ /* 0x000fe20000000000 */
[----:B------:R-:W-:Y:S01]  /*09f0*/  FADD R17, R15, -12583039 ;  /* 0xcb40007f0f117421 */ /* 0x000fe20000000000 */
[----:B------:R-:W-:Y:S01]  /*0a00*/  SHF.L.U32 R7, R7, 0x17, RZ ;  /* 0x0000001707077819 */ /* 0x000fe200000006ff */
[----:B------:R-:W1:Y:S01]  /*0a10*/  MUFU.EX2 R11, R11 ;  /* 0x0000000b000b7308 */ /* 0x000e620000000800 */
[----:B------:R-:W-:Y:S01]  /*0a20*/  FFMA R13, R8, 1.4426950216293334961, -R13 ;  /* 0x3fb8aa3b080d7823 */ /* 0x000fe2000000080d */
[----:B------:R-:W-:-:S03]  /*0a30*/  FFMA R17, R14, 1.4426950216293334961, -R17 ;  /* 0x3fb8aa3b0e117823 */ /* 0x000fc60000000811 */
[----:B------:R-:W-:Y:S01]  /*0a40*/  FFMA R13, R8, 1.925963033500011079e-08, R13 ;  /* 0x32a57060080d7823 */ /* 0x000fe2000000000d */
[----:B------:R-:W-:-:S03]  /*0a50*/  FFMA R17, R14, 1.925963033500011079e-08, R17 ;  /* 0x32a570600e117823 */ /* 0x000fc60000000011 */
[----:B------:R-:W2:Y:S01]  /*0a60*/  MUFU.EX2 R8, R13 ;  /* 0x0000000d00087308 */ /* 0x000ea20000000800 */
[----:B0-----:R-:W-:-:S04]  /*0a70*/  FMUL R6, R6, R9 ;  /* 0x0000000906067220 */ /* 0x001fc80000400000 */
[----:B------:R-:W-:Y:S01]  /*0a80*/  FMUL R6, R3, R6 ;  /* 0x0000000603067220 */ /* 0x000fe20000400000 */
[----:B------:R-:W-:Y:S02]  /*0a90*/  SHF.L.U32 R3, R2, 0x17, RZ ;  /* 0x0000001702037819 */ /* 0x000fe400000006ff */
[----:B------:R-:W0:Y:S01]  /*0aa0*/  MUFU.EX2 R17, R17 ;  /* 0x0000001100117308 */ /* 0x000e220000000800 */
[----:B------:R-:W-:Y:S02]  /*0ab0*/  SHF.L.U32 R2, R15, 0x17, RZ ;  /* 0x000000170f027819 */ /* 0x000fe400000006ff */
[----:B-1----:R-:W-:Y:S01]  /*0ac0*/  FFMA R3, R3, R11, R6 ;  /* 0x0000000b03037223 */ /* 0x002fe20000000006 */
[----:B--2---:R-:W-:-:S04]  /*0ad0*/  FMUL R8, R7, R8 ;  /* 0x0000000807087220 */ /* 0x004fc80000400000 */
[----:B------:R-:W-:-:S04]  /*0ae0*/  FMUL R3, R3, R8 ;  /* 0x0000000803037220 */ /* 0x000fc80000400000 */
[----:B0-----:R-:W-:-:S07]  /*0af0*/  FFMA R3, R2, R17, R3 ;  /* 0x0000001102037223 */ /* 0x001fce0000000003 */
.L_x_20:
[----:B------:R-:W-:Y:S05]  /*0b00*/  BRA.U UP1, `(.L_x_17) ;  /* 0x00000001016c7547 */ /* 0x000fea000b800000 */
[----:B------:R-:W1:Y:S01]  /*0b10*/  LDC.64 R6, c[0x0][0x380] ;  /* 0x0000e000ff067b82 */ /* 0x000e620000000a00 */
[----:B------:R-:W-:-:S05]  /*0b20*/  IADD3 R9, PT, PT, R0, UR4, RZ ;  /* 0x0000000400097c10 */ /* 0x000fca000fffe0ff */
[----:B-1----:R-:W-:-:S06]  /*0b30*/  IMAD.WIDE R6, R9, 0x4, R6 ;  /* 0x0000000409067825 */ /* 0x002fcc00078e0206 */
[----:B0-----:R-:W2:Y:S01]  /*0b40*/  LDG.E R7, desc[UR12][R6.64] ;  /* 0x0000000c06077981 */ /* 0x001ea2000c1e1900 */
[----:B------:R-:W-:Y:S01]  /*0b50*/  HFMA2 R9, -RZ, RZ, 0.96630859375, -0.0022525787353515625 ;  /* 0x3bbb989dff097431 */ /* 0x000fe200000001ff */
[----:B------:R-:W-:Y:S02]  /*0b60*/  MOV R11, 0x437c0000 ;  /* 0x437c0000000b7802 */ /* 0x000fe40000000f00 */
[----:B--2---:R-:W-:-:S05]  /*0b70*/  FMNMX R0, R4, R7, !PT ;  /* 0x0000000704007209 */ /* 0x004fca0007800000 */
[--C-:B------:R-:W-:Y:S01]  /*0b80*/  FADD R2, R4, -R0.reuse ;  /* 0x8000000004027221 */ /* 0x100fe20000000000 */
[----:B------:R-:W-:-:S03]  /*0b90*/  FADD R8, R7, -R0 ;  /* 0x8000000007087221 */ /* 0x000fc60000000000 */
[-C--:B------:R-:W-:Y:S01]  /*0ba0*/  FFMA.SAT R4, R2, R9.reuse, 0.5 ;  /* 0x3f00000002047423 */ /* 0x080fe20000002009 */
[----:B------:R-:W-:-:S03]  /*0bb0*/  FFMA.SAT R10, R8, R9, 0.5 ;  /* 0x3f000000080a7423 */ /* 0x000fc60000002009 */
[-C--:B------:R-:W-:Y:S01]  /*0bc0*/  FFMA.RM R4, R4, R11.reuse, 12582913 ;  /* 0x4b40000104047423 */ /* 0x080fe2000000400b */
[----:B------:R-:W-:-:S03]  /*0bd0*/  FFMA.RM R10, R10, R11, 12582913 ;  /* 0x4b4000010a0a7423 */ /* 0x000fc6000000400b */
[----:B------:R-:W-:Y:S01]  /*0be0*/  FADD R9, R4, -12583039 ;  /* 0xcb40007f04097421 */ /* 0x000fe20000000000 */
[----:B------:R-:W-:Y:S01]  /*0bf0*/  FADD R7, R10, -12583039 ;  /* 0xcb40007f0a077421 */ /* 0x000fe20000000000 */
[----:B------:R-:W-:Y:S02]  /*0c00*/  SHF.L.U32 R4, R4, 0x17, RZ ;  /* 0x0000001704047819 */ /* 0x000fe400000006ff */
[----:B------:R-:W-:Y:S01]  /*0c10*/  FFMA R9, R2, 1.4426950216293334961, -R9 ;  /* 0x3fb8aa3b02097823 */ /* 0x000fe20000000809 */
[----:B------:R-:W-:Y:S01]  /*0c20*/  FFMA R7, R8, 1.4426950216293334961, -R7 ;  /* 0x3fb8aa3b08077823 */ /* 0x000fe20000000807 */
[----:B------:R-:W-:Y:S02]  /*0c30*/  SHF.L.U32 R10, R10, 0x17, RZ ;  /* 0x000000170a0a7819 */ /* 0x000fe400000006ff */
[----:B------:R-:W-:Y:S01]  /*0c40*/  FFMA R9, R2, 1.925963033500011079e-08, R9 ;  /* 0x32a5706002097823 */ /* 0x000fe20000000009 */
[----:B------:R-:W-:-:S05]  /*0c50*/  FFMA R7, R8, 1.925963033500011079e-08, R7 ;  /* 0x32a5706008077823 */ /* 0x000fca0000000007 */
[----:B------:R-:W0:Y:S08]  /*0c60*/  MUFU.EX2 R9, R9 ;  /* 0x0000000900097308 */ /* 0x000e300000000800 */
[----:B------:R-:W1:Y:S01]  /*0c70*/  MUFU.EX2 R7, R7 ;  /* 0x0000000700077308 */ /* 0x000e620000000800 */
[----:B0-----:R-:W-:-:S04]  /*0c80*/  FMUL R4, R4, R9 ;  /* 0x0000000904047220 */ /* 0x001fc80000400000 */
[----:B------:R-:W-:Y:S01]  /*0c90*/  FMUL R3, R3, R4 ;  /* 0x0000000403037220 */ /* 0x000fe20000400000 */
[----:B------:R-:W-:-:S03]  /*0ca0*/  MOV R4, R0 ;  /* 0x0000000000047202 */ /* 0x000fc60000000f00 */
[----:B-1----:R-:W-:-:S07]  /*0cb0*/  FFMA R3, R10, R7, R3 ;  /* 0x000000070a037223 */ /* 0x002fce0000000003 */
.L_x_17:
[----:B------:R-:W1:Y:S02]  /*0cc0*/  LDC R0, c[0x0][0x390] ;  /* 0x0000e400ff007b82 */ /* 0x000e640000000800 */
[----:B-1----:R-:W-:-:S13]  /*0cd0*/  ISETP.GE.AND P0, PT, R0, 0x1, PT ;  /* 0x000000010000780c */ /* 0x002fda0003f06270 */
[----:B0-----:R-:W-:Y:S05]  /*0ce0*/  @!P0 EXIT ;  /* 0x000000000000894d */ /* 0x001fea0003800000 */
[C---:B------:R-:W-:Y:S01]  /*0cf0*/  ISETP.GE.U32.AND P0, PT, R0.reuse, 0x8, PT ;  /* 0x000000080000780c */ /* 0x040fe20003f06070 */
[----:B------:R-:W-:Y:S02]  /*0d00*/  HFMA2 R6, -RZ, RZ, 0, 0 ;  /* 0x00000000ff067431 */ /* 0x000fe400000001ff */
[----:B------:R-:W-:Y:S01]  /*0d10*/  IMAD R5, R5, R0, RZ ;  /* 0x0000000005057224 */ /* 0x000fe200078e02ff */
[----:B------:R-:W-:-:S09]  /*0d20*/  LOP3.LUT R19, R0, 0x7, RZ, 0xc0, !PT ;  /* 0x0000000700137812 */ /* 0x000fd200078ec0ff */
[----:B------:R-:W-:Y:S05]  /*0d30*/  @!P0 BRA `(.L_x_21) ;  /* 0x0000000c00888947 */ /* 0x000fea0003800000 */
[----:B------:R-:W0:Y:S01]  /*0d40*/  LDCU.128 UR8, c[0x0][0x380] ;  /* 0x00007000ff0877ac */ /* 0x000e220008000c00 */
[----:B------:R-:W-:Y:S02]  /*0d50*/  LOP3.LUT R6, R0, 0x7ffffff8, RZ, 0xc0, !PT ;  /* 0x7ffffff800067812 */ /* 0x000fe400078ec0ff */
[----:B------:R-:W-:Y:S02]  /*0d60*/  MOV R18, R5 ;  /* 0x0000000500127202 */ /* 0x000fe40000000f00 */
[----:B------:R-:W-:Y:S01]  /*0d70*/  IADD3 R16, PT, PT, -R6, RZ, RZ ;  /* 0x000000ff06107210 */ /* 0x000fe20007ffe1ff */
[----:B0-----:R-:W-:Y:S02]  /*0d80*/  UIADD3 UR6, UP0, UPT, UR8, 0x10, URZ ;  /* 0x0000001008067890 */ /* 0x001fe4000ff1e0ff */
[----:B------:R-:W-:Y:S02]  /*0d90*/  UIADD3 UR4, UP1, UPT, UR10, 0x10, URZ ;  /* 0x000000100a047890 */ /* 0x000fe4000ff3e0ff */
[----:B------:R-:W-:-:S02]  /*0da0*/  UIADD3.X UR7, UPT, UPT, URZ, UR9, URZ, UP0, !UPT ;  /* 0x00000009ff077290 */ /* 0x000fc400087fe4ff */
[----:B------:R-:W-:-:S12]  /*0db0*/  UIADD3.X UR5, UPT, UPT, URZ, UR11, URZ, UP1, !UPT ;  /* 0x0000000bff057290 */ /* 0x000fd80008ffe4ff */
.L_x_38:
[----:B------:R-:W-:Y:S02]  /*0dc0*/  MOV R14, UR6 ;  /* 0x00000006000e7c02 */ /* 0x000fe40008000f00 */
[----:B------:R-:W-:-:S03]  /*0dd0*/  MOV R15, UR7 ;  /* 0x00000007000f7c02 */ /* 0x000fc60008000f00 */
[----:B------:R-:W-:-:S05]  /*0de0*/  IMAD.WIDE R14, R18, 0x4, R14 ;  /* 0x00000004120e7825 */ /* 0x000fca00078e020e */
[----:B0-----:R-:W2:Y:S01]  /*0df0*/  LDG.E R7, desc[UR12][R14.64+-0x10] ;  /* 0xfffff00c0e077981 */ /* 0x001ea2000c1e1900 */
[----:B------:R-:W-:Y:S01]  /*0e00*/  HFMA2 R9, -RZ, RZ, 3.7421875, 0 ;  /* 0x437c0000ff097431 */ /* 0x000fe200000001ff */
[----:B------:R-:W-:Y:S01]  /*0e10*/  MOV R0, 0x3bbb989d ;  /* 0x3bbb989d00007802 */ /* 0x000fe20000000f00 */
[----:B------:R-:W0:Y:S01]  /*0e20*/  MUFU.RCP R8, R3 ;  /* 0x0000000300087308 */ /* 0x000e220000001000 */
[----:B------:R-:W-:Y:S01]  /*0e30*/  MOV R10, UR4 ;  /* 0x00000004000a7c02 */ /* 0x000fe20008000f00 */
[----:B------:R-:W-:Y:S01]  /*0e40*/  BSSY.RECONVERGENT B2, `(.L_x_22) ;  /* 0x0000018000027945 */ /* 0x000fe20003800200 */
[----:B------:R-:W-:Y:S02]  /*0e50*/  MOV R11, UR5 ;  /* 0x00000005000b7c02 */ /* 0x000fe40008000f00 */
[----:B------:R-:W-:Y:S01]  /*0e60*/  IADD3 R16, PT, PT, R16, 0x8, RZ ;  /* 0x0000000810107810 */ /* 0x000fe20007ffe0ff */
[----:B------:R-:W-:-:S03]  /*0e70*/  IMAD.WIDE R10, R18, 0x4, R10 ;  /* 0x00000004120a7825 */ /* 0x000fc600078e020a */
[----:B------:R-:W-:Y:S01]  /*0e80*/  ISETP.NE.AND P2, PT, R16, RZ, PT ;  /* 0x000000ff1000720c */ /* 0x000fe20003f45270 */
[----:B--2---:R-:W-:-:S04]  /*0e90*/  FADD R7, R7, -R4 ;  /* 0x8000000407077221 */ /* 0x004fc80000000000 */
[----:B------:R-:W-:-:S04]  /*0ea0*/  FFMA.SAT R0, R7, R0, 0.5 ;  /* 0x3f00000007007423 */ /* 0x000fc80000002000 */
[----:B------:R-:W-:Y:S01]  /*0eb0*/  FFMA.RM R0, R0, R9, 12582913 ;  /* 0x4b40000100007423 */ /* 0x000fe20000004009 */
[----:B0-----:R-:W-:-:S03]  /*0ec0*/  FFMA R9, R8, -R3, 1 ;  /* 0x3f80000008097423 */ /* 0x001fc60000000803 */
[C---:B------:R-:W-:Y:S01]  /*0ed0*/  FADD R2, R0.reuse, -12583039 ;  /* 0xcb40007f00027421 */ /* 0x040fe20000000000 */
[----:B------:R-:W-:Y:S01]  /*0ee0*/  SHF.L.U32 R0, R0, 0x17, RZ ;  /* 0x0000001700007819 */ /* 0x000fe200000006ff */
[----:B------:R-:W-:Y:S02]  /*0ef0*/  FFMA R9, R8, R9, R8 ;  /* 0x0000000908097223 */ /* 0x000fe40000000008 */
[----:B------:R-:W-:-:S04]  /*0f00*/  FFMA R2, R7, 1.4426950216293334961, -R2 ;  /* 0x3fb8aa3b07027823 */ /* 0x000fc80000000802 */
[----:B------:R-:W-:-:S04]  /*0f10*/  FFMA R2, R7, 1.925963033500011079e-08, R2 ;  /* 0x32a5706007027823 */ /* 0x000fc80000000002 */
[----:B------:R-:W0:Y:S02]  /*0f20*/  MUFU.EX2 R7, R2 ;  /* 0x0000000200077308 */ /* 0x000e240000000800 */
[----:B0-----:R-:W-:-:S06]  /*0f30*/  FMUL R0, R0, R7 ;  /* 0x0000000700007220 */ /* 0x001fcc0000400000 */
[----:B------:R-:W0:Y:S01]  /*0f40*/  FCHK P0, R0, R3 ;  /* 0x0000000300007302 */ /* 0x000e220000000000 */
[----:B------:R-:W-:-:S04]  /*0f50*/  FFMA R8, R0, R9, RZ ;  /* 0x0000000900087223 */ /* 0x000fc800000000ff */
[----:B------:R-:W-:-:S04]  /*0f60*/  FFMA R2, R8, -R3, R0 ;  /* 0x8000000308027223 */ /* 0x000fc80000000000 */
[----:B------:R-:W-:Y:S01]  /*0f70*/  FFMA R9, R9, R2, R8 ;  /* 0x0000000209097223 */ /* 0x000fe20000000008 */
[----:B0-----:R-:W-:Y:S06]  /*0f80*/  @!P0 BRA `(.L_x_23) ;  /* 0x00000000000c8947 */ /* 0x001fec0003800000 */
[----:B------:R-:W-:-:S07]  /*0f90*/  MOV R2, 0xfb0 ;  /* 0x00000fb000027802 */ /* 0x000fce0000000f00 */
[----:B------:R-:W-:Y:S05]  /*0fa0*/  CALL.REL.NOINC `($__internal_1_$__cuda_sm3x_div_rn_noftz_f32_slowpath) ;  /* 0x0000001800447944 */ /* 0x000fea0003c00000 */
[----:B------:R-:W-:-:S07]  /*0fb0*/  MOV R9, R7 ;  /* 0x0000000700097202 */ /* 0x000fce0000000f00 */
.L_x_23:
[----:B------:R-:W-:Y:S05]  /*0fc0*/  BSYNC.RECONVERGENT B2 ;  /* 0x0000000000027941 */ /* 0x000fea0003800200 */
.L_x_22:
[----:B------:R0:W-:Y:S04]  /*0fd0*/  STG.E desc[UR12][R10.64+-0x10], R9 ;  /* 0xfffff0090a007986 */ /* 0x0001e8000c10190c */
[----:B------:R-:W2:Y:S01]  /*0fe0*/  LDG.E R7, desc[UR12][R14.64+-0xc] ;  /* 0xfffff40c0e077981 */ /* 0x000ea2000c1e1900 */
[----:B------:R-:W-:Y:S01]  /*0ff0*/  HFMA2 R0, -RZ, RZ, 0.96630859375, -0.0022525787353515625 ;  /* 0x3bbb989dff007431 */ /* 0x000fe200000001ff */
[----:B------:R-:W-:Y:S01]  /*1000*/  MOV R13, 0x437c0000 ;  /* 0x437c0000000d7802 */ /* 0x000fe20000000f00 */
[----:B------:R-:W0:Y:S01]  /*1010*/  MUFU.RCP R8, R3 ;  /* 0x0000000300087308 */ /* 0x000e220000001000 */
[----:B------:R-:W-:Y:S01]  /*1020*/  BSSY.RECONVERGENT B2, `(.L_x_24) ;  /* 0x0000014000027945 */ /* 0x000fe20003800200 */
[----:B0-----:R-:W-:Y:S01]  /*1030*/  FFMA R9, R8, -R3, 1 ;  /* 0x3f80000008097423 */ /* 0x001fe20000000803 */
[----:B--2---:R-:W-:-:S04]  /*1040*/  FADD R7, R7, -R4 ;  /* 0x8000000407077221 */ /* 0x004fc80000000000 */
[----:B------:R-:W-:-:S04]  /*1050*/  FFMA.SAT R0, R7, R0, 0.5 ;  /* 0x3f00000007007423 */ /* 0x000fc80000002000 */
[----:B------:R-:W-:-:S04]  /*1060*/  FFMA.RM R0, R0, R13, 12582913 ;  /* 0x4b40000100007423 */ /* 0x000fc8000000400d */
[C---:B------:R-:W-:Y:S01]  /*1070*/  FADD R2, R0.reuse, -12583039 ;  /* 0xcb40007f00027421 */ /* 0x040fe20000000000 */
[----:B------:R-:W-:-:S03]  /*1080*/  SHF.L.U32 R0, R0, 0x17, RZ ;  /* 0x0000001700007819 */ /* 0x000fc600000006ff */
[----:B------:R-:W-:-:S04]  /*1090*/  FFMA R2, R7, 1.4426950216293334961, -R2 ;  /* 0x3fb8aa3b07027823 */ /* 0x000fc80000000802 */
[----:B------:R-:W-:-:S04]  /*10a0*/  FFMA R2, R7, 1.925963033500011079e-08, R2 ;  /* 0x32a5706007027823 */ /* 0x000fc80000000002 */
[----:B------:R-:W0:Y:S02]  /*10b0*/  MUFU.EX2 R7, R2 ;  /* 0x0000000200077308 */ /* 0x000e240000000800 */
[----:B0-----:R-:W-:Y:S01]  /*10c0*/  FMUL R12, R0, R7 ;  /* 0x00000007000c7220 */ /* 0x001fe20000400000 */
[----:B------:R-:W-:-:S05]  /*10d0*/  FFMA R0, R8, R9, R8 ;  /* 0x0000000908007223 */ /* 0x000fca0000000008 */
[----:B------:R-:W0:Y:S01]  /*10e0*/  FCHK P0, R12, R3 ;  /* 0x000000030c007302 */ /* 0x000e220000000000 */
[----:B------:R-:W-:-:S04]  /*10f0*/  FFMA R7, R0, R12, RZ ;  /* 0x0000000c00077223 */ /* 0x000fc800000000ff */
[----:B------:R-:W-:-:S04]  /*1100*/  FFMA R8, R7, -R3, R12 ;  /* 0x8000000307087223 */ /* 0x000fc8000000000c */
[----:B------:R-:W-:Y:S01]  /*1110*/  FFMA R7, R0, R8, R7 ;  /* 0x0000000800077223 */ /* 0x000fe20000000007 */
[----:B0-----:R-:W-:Y:S06]  /*1120*/  @!P0 BRA `(.L_x_25) ;  /* 0x00000000000c8947 */ /* 0x001fec0003800000 */
[----:B------:R-:W-:Y:S02]  /*1130*/  MOV R0, R12 ;  /* 0x0000000c00007202 */ /* 0x000fe40000000f00 */
[----:B------:R-:W-:-:S07]  /*1140*/  MOV R2, 0x1160 ;  /* 0x0000116000027802 */ /* 0x000fce0000000f00 */
[----:B------:R-:W-:Y:S05]  /*1150*/  CALL.REL.NOINC `($__internal_1_$__cuda_sm3x_div_rn_noftz_f32_slowpath) ;  /* 0x0000001400d87944 */ /* 0x000fea0003c00000 */
.L_x_25:
[----:B------:R-:W-:Y:S05]  /*1160*/  BSYNC.RECONVERGENT B2 ;  /* 0x0000000000027941 */ /* 0x000fea0003800200 */
.L_x_24:
[----:B------:R0:W-:Y:S04]  /*1170*/  STG.E desc[UR12][R10.64+-0xc], R7 ;  /* 0xfffff4070a007986 */ /* 0x0001e8000c10190c */
[----:B------:R-:W2:Y:S01]  /*1180*/  LDG.E R9, desc[UR12][R14.64+-0x8] ;  /* 0xfffff80c0e097981 */ /* 0x000ea2000c1e1900 */
[----:B------:R-:W-:Y:S01]  /*1190*/  HFMA2 R0, -RZ, RZ, 0.96630859375, -0.0022525787353515625 ;  /* 0x3bbb989dff007431 */ /* 0x000fe200000001ff */
[----:B------:R-:W-:Y:S01]  /*11a0*/  MOV R13, 0x437c0000 ;  /* 0x437c0000000d7802 */ /* 0x000fe20000000f00 */
[----:B------:R-:W1:Y:S01]  /*11b0*/  MUFU.RCP R8, R3 ;  /* 0x0000000300087308 */ /* 0x000e620000001000 */
[----:B------:R-:W-:Y:S01]  /*11c0*/  BSSY.RECONVERGENT B2, `(.L_x_26) ;  /* 0x0000014000027945 */ /* 0x000fe20003800200 */
[----:B--2---:R-:W-:-:S04]  /*11d0*/  FADD R9, R9, -R4 ;  /* 0x8000000409097221 */ /* 0x004fc80000000000 */
[----:B------:R-:W-:-:S04]  /*11e0*/  FFMA.SAT R0, R9, R0, 0.5 ;  /* 0x3f00000009007423 */ /* 0x000fc80000002000 */
[----:B------:R-:W-:-:S04]  /*11f0*/  FFMA.RM R0, R0, R13, 12582913 ;  /* 0x4b40000100007423 */ /* 0x000fc8000000400d */
[C---:B------:R-:W-:Y:S01]  /*1200*/  FADD R2, R0.reuse, -12583039 ;  /* 0xcb40007f00027421 */ /* 0x040fe20000000000 */
[----:B------:R-:W-:-:S03]  /*1210*/  SHF.L.U32 R0, R0, 0x17, RZ ;  /* 0x0000001700007819 */ /* 0x000fc600000006ff */
[----:B------:R-:W-:-:S04]  /*1220*/  FFMA R2, R9, 1.4426950216293334961, -R2 ;  /* 0x3fb8aa3b09027823 */ /* 0x000fc80000000802 */
[----:B------:R-:W-:Y:S01]  /*1230*/  FFMA R2, R9, 1.925963033500011079e-08, R2 ;  /* 0x32a5706009027823 */ /* 0x000fe20000000002 */
[----:B-1----:R-:W-:-:S03]  /*1240*/  FFMA R9, R8, -R3, 1 ;  /* 0x3f80000008097423 */ /* 0x002fc60000000803 */
[----:B0-----:R-:W0:Y:S02]  /*1250*/  MUFU.EX2 R7, R2 ;  /* 0x0000000200077308 */ /* 0x001e240000000800 */
        /* <DEDUP_REMOVED lines=10> */
.L_x_27:
[----:B------:R-:W-:Y:S05]  /*1300*/  BSYNC.RECONVERGENT B2 ;  /* 0x0000000000027941 */ /* 0x000fea0003800200 */
.L_x_26:
        /* <DEDUP_REMOVED lines=25> */
.L_x_29:
[----:B------:R-:W-:Y:S05]  /*14a0*/  BSYNC.RECONVERGENT B2 ;  /* 0x0000000000027941 */ /* 0x000fea0003800200 */
.L_x_28:
        /* <DEDUP_REMOVED lines=25> */
.L_x_31:
[----:B------:R-:W-:Y:S05]  /*1640*/  BSYNC.RECONVERGENT B2 ;  /* 0x0000000000027941 */ /* 0x000fea0003800200 */
.L_x_30:
        /* <DEDUP_REMOVED lines=25> */
.L_x_33:
[----:B------:R-:W-:Y:S05]  /*17e0*/  BSYNC.RECONVERGENT B2 ;  /* 0x0000000000027941 */ /* 0x000fea0003800200 */
.L_x_32:
        /* <DEDUP_REMOVED lines=25> */
.L_x_35:
[----:B------:R-:W-:Y:S05]  /*1980*/  BSYNC.RECONVERGENT B2 ;  /* 0x0000000000027941 */ /* 0x000fea0003800200 */
.L_x_34:
        /* <DEDUP_REMOVED lines=13> */
[----:B------:R-:W-:Y:S01]  /*1a60*/  FFMA R9, R0, 1.925963033500011079e-08, R9 ;  /* 0x32a5706000097823 */ /* 0x000fe20000000009 */
[----:B------:R-:W-:-:S05]  /*1a70*/  FFMA R0, R8, R7, R8 ;  /* 0x0000000708007223 */ /* 0x000fca0000000008 */
[----:B------:R-:W0:Y:S02]  /*1a80*/  MUFU.EX2 R9, R9 ;  /* 0x0000000900097308 */ /* 0x000e240000000800 */
[----:B0-----:R-:W-:-:S06]  /*1a90*/  FMUL R13, R2, R9 ;  /* 0x00000009020d7220 */ /* 0x001fcc0000400000 */
        /* <DEDUP_REMOVED lines=8> */
.L_x_37:
[----:B------:R-:W-:Y:S05]  /*1b20*/  BSYNC.RECONVERGENT B2 ;  /* 0x0000000000027941 */ /* 0x000fea0003800200 */
.L_x_36:
[----:B------:R0:W-:Y:S01]  /*1b30*/  STG.E desc[UR12][R10.64+0xc], R7 ;  /* 0x00000c070a007986 */ /* 0x0001e2000c10190c */
[----:B------:R-:W-:Y:S01]  /*1b40*/  IADD3 R18, PT, PT, R18, 0x8, RZ ;  /* 0x0000000812127810 */ /* 0x000fe20007ffe0ff */
[----:B------:R-:W-:Y:S06]  /*1b50*/  @P2 BRA `(.L_x_38) ;  /* 0xfffffff000982947 */ /* 0x000fec000383ffff */
.L_x_21:
[----:B------:R-:W-:-:S13]  /*1b60*/  ISETP.NE.AND P0, PT, R19, RZ, PT ;  /* 0x000000ff1300720c */ /* 0x000fda0003f05270 */
[----:B------:R-:W-:Y:S05]  /*1b70*/  @!P0 EXIT ;  /* 0x000000000000894d */ /* 0x000fea0003800000 */
[----:B------:R-:W1:Y:S01]  /*1b80*/  LDCU UR4, c[0x0][0x390] ;  /* 0x00007200ff0477ac */ /* 0x000e620008000800 */
[----:B------:R-:W-:Y:S01]  /*1b90*/  ISETP.GE.U32.AND P0, PT, R19, 0x4, PT ;  /* 0x000000041300780c */ /* 0x000fe20003f06070 */
[----:B-1----:R-:W-:-:S12]  /*1ba0*/  ULOP3.LUT UR4, UR4, 0x3, URZ, 0xc0, !UPT ;  /* 0x0000000304047892 */ /* 0x002fd8000f8ec0ff */
[----:B------:R-:W-:Y:S05]  /*1bb0*/  @!P0 BRA `(.L_x_39) ;  /* 0x0000000400b88947 */ /* 0x000fea0003800000 */
[----:B------:R-:W1:Y:S01]  /*1bc0*/  LDC.64 R14, c[0x0][0x380] ;  /* 0x0000e000ff0e7b82 */ /* 0x000e620000000a00 */
[----:B0-----:R-:W-:-:S05]  /*1bd0*/  IADD3 R10, PT, PT, R5, R6, RZ ;  /* 0x00000006050a7210 */ /* 0x001fca0007ffe0ff */
[----:B-1----:R-:W-:-:S05]  /*1be0*/  IMAD.WIDE R14, R10, 0x4, R14 ;  /* 0x000000040a0e7825 */ /* 0x002fca00078e020e */
[----:B------:R-:W2:Y:S01]  /*1bf0*/  LDG.E R7, desc[UR12][R14.64] ;  /* 0x0000000c0e077981 */ /* 0x000ea2000c1e1900 */
[----:B------:R-:W-:Y:S01]  /*1c00*/  HFMA2 R0, -RZ, RZ, 0.96630859375, -0.0022525787353515625 ;  /* 0x3bbb989dff007431 */ /* 0x000fe200000001ff */
[----:B------:R-:W-:Y:S01]  /*1c10*/  MOV R9, 0x437c0000 ;  /* 0x437c000000097802 */ /* 0x000fe20000000f00 */
[----:B------:R-:W0:Y:S01]  /*1c20*/  MUFU.RCP R8, R3 ;  /* 0x0000000300087308 */ /* 0x000e220000001000 */
[----:B------:R-:W-:Y:S01]  /*1c30*/  BSSY.RECONVERGENT B2, `(.L_x_40) ;  /* 0x0000014000027945 */ /* 0x000fe20003800200 */
[----:B--2---:R-:W-:-:S04]  /*1c40*/  FADD R7, R7, -R4 ;  /* 0x8000000407077221 */ /* 0x004fc80000000000 */
[----:B------:R-:W-:-:S04]  /*1c50*/  FFMA.SAT R0, R7, R0, 0.5 ;  /* 0x3f00000007007423 */ /* 0x000fc80000002000 */
[----:B------:R-:W-:Y:S01]  /*1c60*/  FFMA.RM R0, R0, R9, 12582913 ;  /* 0x4b40000100007423 */ /* 0x000fe20000004009 */
[----:B0-----:R-:W-:-:S03]  /*1c70*/  FFMA R9, R8, -R3, 1 ;  /* 0x3f80000008097423 */ /* 0x001fc60000000803 */
        /* <DEDUP_REMOVED lines=15> */
.L_x_41:
[----:B------:R-:W-:Y:S05]  /*1d70*/  BSYNC.RECONVERGENT B2 ;  /* 0x0000000000027941 */ /* 0x000fea0003800200 */
.L_x_40:
[----:B------:R-:W0:Y:S02]  /*1d80*/  LDC.64 R8, c[0x0][0x388] ;  /* 0x0000e200ff087b82 */ /* 0x000e240000000a00 */
[----:B0-----:R-:W-:-:S05]  /*1d90*/  IMAD.WIDE R10, R10, 0x4, R8 ;  /* 0x000000040a0a7825 */ /* 0x001fca00078e0208 */
        /* <DEDUP_REMOVED lines=25> */
.L_x_43:
[----:B------:R-:W-:Y:S05]  /*1f30*/  BSYNC.RECONVERGENT B2 ;  /* 0x0000000000027941 */ /* 0x000fea0003800200 */
.L_x_42:
        /* <DEDUP_REMOVED lines=25> */
.L_x_45:
[----:B------:R-:W-:Y:S05]  /*20d0*/  BSYNC.RECONVERGENT B2 ;  /* 0x0000000000027941 */ /* 0x000fea0003800200 */
.L_x_44:
        /* <DEDUP_REMOVED lines=25> */
.L_x_47:
[----:B------:R-:W-:Y:S05]  /*2270*/  BSYNC.RECONVERGENT B2 ;  /* 0x0000000000027941 */ /* 0x000fea0003800200 */
.L_x_46:
[----:B------:R1:W-:Y:S01]  /*2280*/  STG.E desc[UR12][R10.64+0xc], R7 ;  /* 0x00000c070a007986 */ /* 0x0003e2000c10190c */
[----:B------:R-:W-:-:S07]  /*2290*/  IADD3 R6, PT, PT, R6, 0x4, RZ ;  /* 0x0000000406067810 */ /* 0x000fce0007ffe0ff */
.L_x_39:
[----:B------:R-:W-:-:S13]  /*22a0*/  ISETP.NE.AND P0, PT, RZ, UR4, PT ;  /* 0x00000004ff007c0c */ /* 0x000fda000bf05270 */
[----:B------:R-:W-:Y:S05]  /*22b0*/  @!P0 EXIT ;  /* 0x000000000000894d */ /* 0x000fea0003800000 */
[----:B------:R-:W-:-:S09]  /*22c0*/  UISETP.NE.AND UP0, UPT, UR4, 0x1, UPT ;  /* 0x000000010400788c */ /* 0x000fd2000bf05270 */
[----:B------:R-:W-:Y:S05]  /*22d0*/  BRA.U !UP0, `(.L_x_48) ;  /* 0x0000000108e87547 */ /* 0x000fea000b800000 */
[----:B------:R-:W2:Y:S01]  /*22e0*/  LDC.64 R14, c[0x0][0x380] ;  /* 0x0000e000ff0e7b82 */ /* 0x000ea20000000a00 */
[----:B01----:R-:W-:-:S05]  /*22f0*/  IADD3 R10, PT, PT, R5, R6, RZ ;  /* 0x00000006050a7210 */ /* 0x003fca0007ffe0ff */
[----:B--2---:R-:W-:-:S05]  /*2300*/  IMAD.WIDE R14, R10, 0x4, R14 ;  /* 0x000000040a0e7825 */ /* 0x004fca00078e020e */
        /* <DEDUP_REMOVED lines=24> */
.L_x_50:
[----:B------:R-:W-:Y:S05]  /*2490*/  BSYNC.RECONVERGENT B2 ;  /* 0x0000000000027941 */ /* 0x000fea0003800200 */
.L_x_49:
[----:B------:R-:W0:Y:S02]  /*24a0*/  LDC.64 R8, c[0x0][0x388] ;  /* 0x0000e200ff087b82 */ /* 0x000e240000000a00 */
[----:B0-----:R-:W-:-:S05]  /*24b0*/  IMAD.WIDE R10, R10, 0x4, R8 ;  /* 0x000000040a0a7825 */ /* 0x001fca00078e0208 */
        /* <DEDUP_REMOVED lines=25> */
.L_x_52:
[----:B------:R-:W-:Y:S05]  /*2650*/  BSYNC.RECONVERGENT B2 ;  /* 0x0000000000027941 */ /* 0x000fea0003800200 */
.L_x_51:
[----:B------:R2:W-:Y:S01]  /*2660*/  STG.E desc[UR12][R10.64+0x4], R7 ;  /* 0x000004070a007986 */ /* 0x0005e2000c10190c */
[----:B------:R-:W-:-:S07]  /*2670*/  IADD3 R6, PT, PT, R6, 0x2, RZ ;  /* 0x0000000206067810 */ /* 0x000fce0007ffe0ff */
.L_x_48:
[----:B------:R-:W3:Y:S02]  /*2680*/  LDC R0, c[0x0][0x390] ;  /* 0x0000e400ff007b82 */ /* 0x000ee40000000800 */
[----:B---3--:R-:W-:-:S04]  /*2690*/  LOP3.LUT R0, R0, 0x1, RZ, 0xc0, !PT ;  /* 0x0000000100007812 */ /* 0x008fc800078ec0ff */
[----:B------:R-:W-:-:S13]  /*26a0*/  ISETP.NE.U32.AND P0, PT, R0, 0x1, PT ;  /* 0x000000010000780c */ /* 0x000fda0003f05070 */
[----:B------:R-:W-:Y:S05]  /*26b0*/  @P0 EXIT ;  /* 0x000000000000094d */ /* 0x000fea0003800000 */
[----:B------:R-:W0:Y:S01]  /*26c0*/  LDC.64 R8, c[0x0][0x380] ;  /* 0x0000e000ff087b82 */ /* 0x000e220000000a00 */
[----:B------:R-:W-:-:S05]  /*26d0*/  IADD3 R5, PT, PT, R5, R6, RZ ;  /* 0x0000000605057210 */ /* 0x000fca0007ffe0ff */
[----:B012---:R-:W-:-:S06]  /*26e0*/  IMAD.WIDE R6, R5, 0x4, R8 ;  /* 0x0000000405067825 */ /* 0x007fcc00078e0208 */
[----:B------:R-:W2:Y:S01]  /*26f0*/  LDG.E R7, desc[UR12][R6.64] ;  /* 0x0000000c06077981 */ /* 0x000ea2000c1e1900 */
[----:B------:R-:W-:Y:S01]  /*2700*/  HFMA2 R9, -RZ, RZ, 0.96630859375, -0.0022525787353515625 ;  /* 0x3bbb989dff097431 */ /* 0x000fe200000001ff */
[----:B------:R-:W-:Y:S01]  /*2710*/  MOV R11, 0x437c0000 ;  /* 0x437c0000000b7802 */ /* 0x000fe20000000f00 */
[----:B------:R-:W0:Y:S01]  /*2720*/  MUFU.RCP R2, R3 ;  /* 0x0000000300027308 */ /* 0x000e220000001000 */
[----:B------:R-:W-:Y:S01]  /*2730*/  BSSY.RECONVERGENT B2, `(.L_x_53) ;  /* 0x0000014000027945 */ /* 0x000fe20003800200 */
[----:B--2---:R-:W-:Y:S01]  /*2740*/  FADD R4, R7, -R4 ;  /* 0x8000000407047221 */ /* 0x004fe20000000000 */
[----:B0-----:R-:W-:-:S03]  /*2750*/  FFMA R7, R2, -R3, 1 ;  /* 0x3f80000002077423 */ /* 0x001fc60000000803 */
[----:B------:R-:W-:-:S04]  /*2760*/  FFMA.SAT R0, R4, R9, 0.5 ;  /* 0x3f00000004007423 */ /* 0x000fc80000002009 */
[----:B------:R-:W-:-:S04]  /*2770*/  FFMA.RM R0, R0, R11, 12582913 ;  /* 0x4b40000100007423 */ /* 0x000fc8000000400b */
[C---:B------:R-:W-:Y:S01]  /*2780*/  FADD R9, R0.reuse, -12583039 ;  /* 0xcb40007f00097421 */ /* 0x040fe20000000000 */
[----:B------:R-:W-:-:S03]  /*2790*/  SHF.L.U32 R0, R0, 0x17, RZ ;  /* 0x0000001700007819 */ /* 0x000fc600000006ff */
[----:B------:R-:W-:-:S04]  /*27a0*/  FFMA R9, R4, 1.4426950216293334961, -R9 ;  /* 0x3fb8aa3b04097823 */ /* 0x000fc80000000809 */
[----:B------:R-:W-:-:S06]  /*27b0*/  FFMA R9, R4, 1.925963033500011079e-08, R9 ;  /* 0x32a5706004097823 */ /* 0x000fcc0000000009 */
        /* <DEDUP_REMOVED lines=11> */
.L_x_54:
[----:B------:R-:W-:Y:S05]  /*2870*/  BSYNC.RECONVERGENT B2 ;  /* 0x0000000000027941 */ /* 0x000fea0003800200 */
.L_x_53:
[----:B------:R-:W0:Y:S02]  /*2880*/  LDC.64 R2, c[0x0][0x388] ;  /* 0x0000e200ff027b82 */ /* 0x000e240000000a00 */
[----:B0-----:R-:W-:-:S05]  /*2890*/  IMAD.WIDE R2, R5, 0x4, R2 ;  /* 0x0000000405027825 */ /* 0x001fca00078e0202 */
[----:B------:R-:W-:Y:S01]  /*28a0*/  STG.E desc[UR12][R2.64], R7 ;  /* 0x0000000702007986 */ /* 0x000fe2000c10190c */
[----:B------:R-:W-:Y:S05]  /*28b0*/  EXIT ;  /* 0x000000000000794d */ /* 0x000fea0003800000 */
        .weak           $__internal_1_$__cuda_sm3x_div_rn_noftz_f32_slowpath
        .type           $__internal_1_$__cuda_sm3x_div_rn_noftz_f32_slowpath,@function
        .size           $__internal_1_$__cuda_sm3x_div_rn_noftz_f32_slowpath,(.L_x_85 - $__internal_1_$__cuda_sm3x_div_rn_noftz_f32_slowpath)
$__internal_1_$__cuda_sm3x_div_rn_noftz_f32_slowpath:
[----:B------:R-:W-:Y:S01]  /*28c0*/  SHF.R.U32.HI R7, RZ, 0x17, R3 ;  /* 0x00000017ff077819 */ /* 0x000fe20000011603 */
[----:B------:R-:W-:Y:S01]  /*28d0*/  BSSY.RECONVERGENT B0, `(.L_x_55) ;  /* 0x0000063000007945 */ /* 0x000fe20003800200 */
[----:B------:R-:W-:Y:S02]  /*28e0*/  SHF.R.U32.HI R9, RZ, 0x17, R0 ;  /* 0x00000017ff097819 */ /* 0x000fe40000011600 */
[----:B------:R-:W-:Y:S02]  /*28f0*/  LOP3.LUT R7, R7, 0xff, RZ, 0xc0, !PT ;  /* 0x000000ff07077812 */ /* 0x000fe400078ec0ff */
[----:B------:R-:W-:Y:S02]  /*2900*/  LOP3.LUT R9, R9, 0xff, RZ, 0xc0, !PT ;  /* 0x000000ff09097812 */ /* 0x000fe400078ec0ff */
[----:B------:R-:W-:Y:S02]  /*2910*/  IADD3 R12, PT, PT, R7, -0x1, RZ ;  /* 0xffffffff070c7810 */ /* 0x000fe40007ffe0ff */
[----:B------:R-:W-:-:S02]  /*2920*/  IADD3 R13, PT, PT, R9, -0x1, RZ ;  /* 0xffffffff090d7810 */ /* 0x000fc40007ffe0ff */
[----:B------:R-:W-:Y:S02]  /*2930*/  ISETP.GT.U32.AND P0, PT, R12, 0xfd, PT ;  /* 0x000000fd0c00780c */ /* 0x000fe40003f04070 */
[----:B------:R-:W-:Y:S02]  /*2940*/  MOV R17, R3 ;  /* 0x0000000300117202 */ /* 0x000fe40000000f00 */
[----:B------:R-:W-:-:S13]  /*2950*/  ISETP.GT.U32.OR P0, PT, R13, 0xfd, P0 ;  /* 0x000000fd0d00780c */ /* 0x000fda0000704470 */
[----:B------:R-:W-:Y:S01]  /*2960*/  @!P0 MOV R8, RZ ;  /* 0x000000ff00088202 */ /* 0x000fe20000000f00 */
        /* <DEDUP_REMOVED lines=19> */
[----:B------:R-:W-:Y:S01]  /*2aa0*/  @P0 MOV R8, RZ ;  /* 0x000000ff00080202 */ /* 0x000fe20000000f00 */
[----:B------:R-:W-:Y:S01]  /*2ab0*/  @!P0 FFMA R0, R0, 1.84467440737095516160e+19, RZ ;  /* 0x5f80000000008823 */ /* 0x000fe200000000ff */
[----:B------:R-:W-:Y:S01]  /*2ac0*/  @!P0 MOV R8, 0xffffffc0 ;  /* 0xffffffc000088802 */ /* 0x000fe20000000f00 */
[----:B------:R-:W-:-:S03]  /*2ad0*/  @!P1 FFMA R17, R3, 1.84467440737095516160e+19, RZ ;  /* 0x5f80000003119823 */ /* 0x000fc600000000ff */
[----:B------:R-:W-:-:S07]  /*2ae0*/  @!P1 IADD3 R8, PT, PT, R8, 0x40, RZ ;  /* 0x0000004008089810 */ /* 0x000fce0007ffe0ff */
.L_x_56:
[----:B------:R-:W-:Y:S01]  /*2af0*/  LEA R12, R7, 0xc0800000, 0x17 ;  /* 0xc0800000070c7811 */ /* 0x000fe200078eb8ff */
[----:B------:R-:W-:Y:S01]  /*2b00*/  BSSY.RECONVERGENT B1, `(.L_x_61) ;  /* 0x0000036000017945 */ /* 0x000fe20003800200 */
[----:B------:R-:W-:Y:S02]  /*2b10*/  IADD3 R9, PT, PT, R9, -0x7f, RZ ;  /* 0xffffff8109097810 */ /* 0x000fe40007ffe0ff */
[----:B------:R-:W-:-:S03]  /*2b20*/  IADD3 R21, PT, PT, -R12, R17, RZ ;  /* 0x000000110c157210 */ /* 0x000fc60007ffe1ff */
[----:B------:R-:W-:Y:S01]  /*2b30*/  IMAD R0, R9, -0x800000, R0 ;  /* 0xff80000009007824 */ /* 0x000fe200078e0200 */
[----:B------:R-:W0:Y:S01]  /*2b40*/  MUFU.RCP R12, R21 ;  /* 0x00000015000c7308 */ /* 0x000e220000001000 */
[----:B------:R-:W-:Y:S01]  /*2b50*/  FADD.FTZ R13, -R21, -RZ ;  /* 0x800000ff150d7221 */ /* 0x000fe20000010100 */
[----:B------:R-:W-:-:S04]  /*2b60*/  IADD3 R9, PT, PT, R9, 0x7f, -R7 ;  /* 0x0000007f09097810 */ /* 0x000fc80007ffe807 */
[----:B------:R-:W-:Y:S01]  /*2b70*/  IADD3 R9, PT, PT, R9, R8, RZ ;  /* 0x0000000809097210 */ /* 0x000fe20007ffe0ff */
        /* <DEDUP_REMOVED lines=8> */
[----:B------:R-:W-:-:S04]  /*2c00*/  LOP3.LUT R8, R7, 0xff, RZ, 0xc0, !PT ;  /* 0x000000ff07087812 */ /* 0x000fc800078ec0ff */
[----:B------:R-:W-:-:S04]  /*2c10*/  IADD3 R7, PT, PT, R8, R9, RZ ;  /* 0x0000000908077210 */ /* 0x000fc80007ffe0ff */
[----:B------:R-:W-:-:S04]  /*2c20*/  IADD3 R8, PT, PT, R7, -0x1, RZ ;  /* 0xffffffff07087810 */ /* 0x000fc80007ffe0ff */
        /* <DEDUP_REMOVED lines=10> */
[CCC-:B------:R-:W-:Y:S01]  /*2cd0*/  FFMA.RP R9, R17.reuse, R13.reuse, R20.reuse ;  /* 0x0000000d11097223 */ /* 0x1c0fe20000008014 */
[----:B------:R-:W-:Y:S01]  /*2ce0*/  FFMA.RM R20, R17, R13, R20 ;  /* 0x0000000d11147223 */ /* 0x000fe20000004014 */
[C---:B------:R-:W-:Y:S02]  /*2cf0*/  IADD3 R12, PT, PT, R7.reuse, 0x20, RZ ;  /* 0x00000020070c7810 */ /* 0x040fe40007ffe0ff */
[----:B------:R-:W-:Y:S02]  /*2d00*/  LOP3.LUT R8, R8, 0x7fffff, RZ, 0xc0, !PT ;  /* 0x007fffff08087812 */ /* 0x000fe400078ec0ff */
[C---:B------:R-:W-:Y:S02]  /*2d10*/  ISETP.NE.AND P3, PT, R7.reuse, RZ, PT ;  /* 0x000000ff0700720c */ /* 0x040fe40003f65270 */
[----:B------:R-:W-:Y:S02]  /*2d20*/  LOP3.LUT R13, R8, 0x800000, RZ, 0xfc, !PT ;  /* 0x00800000080d7812 */ /* 0x000fe400078efcff */
[----:B------:R-:W-:-:S02]  /*2d30*/  ISETP.NE.AND P1, PT, R7, RZ, PT ;  /* 0x000000ff0700720c */ /* 0x000fc40003f25270 */
[----:B------:R-:W-:Y:S02]  /*2d40*/  IADD3 R7, PT, PT, -R7, RZ, RZ ;  /* 0x000000ff07077210 */ /* 0x000fe40007ffe1ff */
[----:B------:R-:W-:Y:S02]  /*2d50*/  SHF.L.U32 R12, R13, R12, RZ ;  /* 0x0000000c0d0c7219 */ /* 0x000fe400000006ff */
[----:B------:R-:W-:Y:S02]  /*2d60*/  FSETP.NEU.FTZ.AND P0, PT, R9, R20, PT ;  /* 0x000000140900720b */ /* 0x000fe40003f1d000 */
[----:B------:R-:W-:Y:S02]  /*2d70*/  SEL R8, R7, RZ, P3 ;  /* 0x000000ff07087207 */ /* 0x000fe40001800000 */
[----:B------:R-:W-:Y:S02]  /*2d80*/  ISETP.NE.AND P1, PT, R12, RZ, P1 ;  /* 0x000000ff0c00720c */ /* 0x000fe40000f25270 */
[----:B------:R-:W-:-:S02]  /*2d90*/  SHF.R.U32.HI R8, RZ, R8, R13 ;  /* 0x00000008ff087219 */ /* 0x000fc4000001160d */
[----:B------:R-:W-:Y:S02]  /*2da0*/  PLOP3.LUT P0, PT, P0, P1, PT, 0xf8, 0x8f ;  /* 0x00000000008f781c */ /* 0x000fe40000703f70 */
[----:B------:R-:W-:Y:S02]  /*2db0*/  SHF.R.U32.HI R12, RZ, 0x1, R8 ;  /* 0x00000001ff0c7819 */ /* 0x000fe40000011608 */
[----:B------:R-:W-:-:S04]  /*2dc0*/  SEL R7, RZ, 0x1, !P0 ;  /* 0x00000001ff077807 */ /* 0x000fc80004000000 */
[----:B------:R-:W-:-:S04]  /*2dd0*/  LOP3.LUT R7, R7, 0x1, R12, 0xf8, !PT ;  /* 0x0000000107077812 */ /* 0x000fc800078ef80c */
[----:B------:R-:W-:-:S04]  /*2de0*/  LOP3.LUT R7, R7, R8, RZ, 0xc0, !PT ;  /* 0x0000000807077212 */ /* 0x000fc800078ec0ff */
[----:B------:R-:W-:-:S04]  /*2df0*/  IADD3 R7, PT, PT, R12, R7, RZ ;  /* 0x000000070c077210 */ /* 0x000fc80007ffe0ff */
[----:B------:R-:W-:Y:S01]  /*2e00*/  LOP3.LUT R0, R7, R0, RZ, 0xfc, !PT ;  /* 0x0000000007007212 */ /* 0x000fe200078efcff */
[----:B------:R-:W-:Y:S06]  /*2e10*/  BRA `(.L_x_64) ;  /* 0x0000000000107947 */ /* 0x000fec0003800000 */
.L_x_63:
[----:B------:R-:W-:-:S04]  /*2e20*/  LOP3.LUT R0, R0, 0x80000000, RZ, 0xc0, !PT ;  /* 0x8000000000007812 */ /* 0x000fc800078ec0ff */
[----:B------:R-:W-:Y:S01]  /*2e30*/  LOP3.LUT R0, R0, 0x7f800000, RZ, 0xfc, !PT ;  /* 0x7f80000000007812 */ /* 0x000fe200078efcff */
[----:B------:R-:W-:Y:S06]  /*2e40*/  BRA `(.L_x_64) ;  /* 0x0000000000047947 */ /* 0x000fec0003800000 */
.L_x_62:
[----:B------:R-:W-:-:S07]  /*2e50*/  LEA R0, R9, R0, 0x17 ;  /* 0x0000000009007211 */ /* 0x000fce00078eb8ff */
.L_x_64:
[----:B------:R-:W-:Y:S05]  /*2e60*/  BSYNC.RECONVERGENT B1 ;  /* 0x0000000000017941 */ /* 0x000fea0003800200 */
.L_x_61:
[----:B------:R-:W-:Y:S05]  /*2e70*/  BRA `(.L_x_65) ;  /* 0x0000000000207947 */ /* 0x000fea0003800000 */
.L_x_60:
[----:B------:R-:W-:-:S04]  /*2e80*/  LOP3.LUT R0, R17, 0x80000000, R0, 0x48, !PT ;  /* 0x8000000011007812 */ /* 0x000fc800078e4800 */
[----:B------:R-:W-:Y:S01]  /*2e90*/  LOP3.LUT R0, R0, 0x7f800000, RZ, 0xfc, !PT ;  /* 0x7f80000000007812 */ /* 0x000fe200078efcff */
[----:B------:R-:W-:Y:S06]  /*2ea0*/  BRA `(.L_x_65) ;  /* 0x0000000000147947 */ /* 0x000fec0003800000 */
.L_x_59:
[----:B------:R-:W-:Y:S01]  /*2eb0*/  LOP3.LUT R0, R17, 0x80000000, R0, 0x48, !PT ;  /* 0x8000000011007812 */ /* 0x000fe200078e4800 */
[----:B------:R-:W-:Y:S06]  /*2ec0*/  BRA `(.L_x_65) ;  /* 0x00000000000c7947 */ /* 0x000fec0003800000 */
.L_x_58:
[----:B------:R-:W0:Y:S01]  /*2ed0*/  MUFU.RSQ R0, -QNAN ;  /* 0xffc0000000007908 */ /* 0x000e220000001400 */
[----:B------:R-:W-:Y:S05]  /*2ee0*/  BRA `(.L_x_65) ;  /* 0x0000000000047947 */ /* 0x000fea0003800000 */
.L_x_57:
[----:B------:R-:W-:-:S07]  /*2ef0*/  FADD.FTZ R0, R0, R3 ;  /* 0x0000000300007221 */ /* 0x000fce0000010000 */
.L_x_65:
[----:B------:R-:W-:Y:S05]  /*2f00*/  BSYNC.RECONVERGENT B0 ;  /* 0x0000000000007941 */ /* 0x000fea0003800200 */
.L_x_55:
[----:B------:R-:W-:Y:S01]  /*2f10*/  HFMA2 R9, -RZ, RZ, 0, 0 ;  /* 0x00000000ff097431 */ /* 0x000fe200000001ff */
[----:B------:R-:W-:Y:S02]  /*2f20*/  MOV R8, R2 ;  /* 0x0000000200087202 */ /* 0x000fe40000000f00 */
[----:B0-----:R-:W-:Y:S02]  /*2f30*/  MOV R7, R0 ;  /* 0x0000000000077202 */ /* 0x001fe40000000f00 */
[----:B------:R-:W-:Y:S05]  /*2f40*/  RET.REL.NODEC R8 `(_Z27selfAttentionSoftmax_kernelPfS_i) ;  /* 0xffffffd0082c7950 */ /* 0x000fea0003c3ffff */
.L_x_66:
        /* <DEDUP_REMOVED lines=11> */
.L_x_85:


//--------------------- .text._Z25selfAttentionScore_kernelPfS_S_iiij --------------------------
	.section	.text._Z25selfAttentionScore_kernelPfS_S_iiij,"ax",@progbits
	.align	128
        .global         _Z25selfAttentionScore_kernelPfS_S_iiij
        .type           _Z25selfAttentionScore_kernelPfS_S_iiij,@function
        .size           _Z25selfAttentionScore_kernelPfS_S_iiij,(.L_x_86 - _Z25selfAttentionScore_kernelPfS_S_iiij)
        .other          _Z25selfAttentionScore_kernelPfS_S_iiij,@"STO_CUDA_ENTRY STV_DEFAULT"
_Z25selfAttentionScore_kernelPfS_S_iiij:
.text._Z25selfAttentionScore_kernelPfS_S_iiij:
        /* <DEDUP_REMOVED lines=20> */
[----:B------:R-:W-:Y:S05]  /*0140*/  CALL.REL.NOINC `($__internal_2_$__cuda_sm3x_div_rn_noftz_f32_slowpath) ;  /* 0x0000000800707944 */ /* 0x000fea0003c00000 */
[----:B------:R-:W-:-:S07]  /*0150*/  IMAD.MOV.U32 R6, RZ, RZ, R0 ;  /* 0x000000ffff067224 */ /* 0x000fce00078e0000 */
.L_x_67:
        /* <DEDUP_REMOVED lines=10> */
[C---:B------:R-:W-:Y:S01]  /*0200*/  IMAD R3, R5.reuse, UR12, R2 ;  /* 0x0000000c05037c24 */ /* 0x040fe2000f8e0202 */
[----:B------:R-:W-:Y:S02]  /*0210*/  ULOP3.LUT UR7, UR12, 0x7ffffff8, URZ, 0xc0, !UPT ;  /* 0x7ffffff80c077892 */ /* 0x000fe4000f8ec0ff */
[----:B------:R-:W-:Y:S01]  /*0220*/  IMAD R6, R2, UR12, RZ ;  /* 0x0000000c02067c24 */ /* 0x000fe2000f8e02ff */
[----:B------:R-:W-:Y:S02]  /*0230*/  ULOP3.LUT UR10, UR12, 0x7, URZ, 0xc0, !UPT ;  /* 0x000000070c0a7892 */ /* 0x000fe4000f8ec0ff */
[----:B0-----:R-:W-:Y:S01]  /*0240*/  ULEA UR6, UR6, UR5, 0x18 ;  /* 0x0000000506067291 */ /* 0x001fe2000f8ec0ff */
[----:B------:R-:W-:Y:S01]  /*0250*/  LEA R8, R5, UR4, 0x2 ;  /* 0x0000000405087c11 */ /* 0x000fe2000f8e10ff */
[----:B------:R-:W-:-:S02]  /*0260*/  ULOP3.LUT UR11, UR12, 0x3, URZ, 0xc0, !UPT ;  /* 0x000000030c0b7892 */ /* 0x000fc4000f8ec0ff */
[----:B------:R-:W-:Y:S02]  /*0270*/  UIADD3 UR9, UPT, UPT, UR4, UR6, URZ ;  /* 0x0000000604097290 */ /* 0x000fe4000fffe0ff */
[----:B------:R-:W-:Y:S01]  /*0280*/  IADD3 R8, PT, PT, R8, UR6, RZ ;  /* 0x0000000608087c10 */ /* 0x000fe2000fffe0ff */
[----:B------:R-:W-:Y:S01]  /*0290*/  UIADD3 UR8, UPT, UPT, -UR7, URZ, URZ ;  /* 0x000000ff07087290 */ /* 0x000fe2000fffe1ff */
[----:B------:R-:W-:Y:S02]  /*02a0*/  UMOV UR4, URZ ;  /* 0x000000ff00047c82 */ /* 0x000fe40008000000 */
[----:B------:R-:W-:-:S09]  /*02b0*/  LEA R3, R3, UR9, 0x2 ;  /* 0x0000000903037c11 */ /* 0x000fd2000f8e10ff */
.L_x_74:
[----:B------:R-:W0:Y:S01]  /*02c0*/  LDC R10, c[0x0][0x3a0] ;  /* 0x0000e800ff0a7b82 */ /* 0x000e220000000800 */
[----:B------:R-:W1:Y:S01]  /*02d0*/  LDCU.64 UR12, c[0x0][0x398] ;  /* 0x00007300ff0c77ac */ /* 0x000e620008000a00 */
[----:B------:R-:W-:Y:S01]  /*02e0*/  IMAD.MOV.U32 R18, RZ, RZ, RZ ;  /* 0x000000ffff127224 */ /* 0x000fe200078e00ff */
[----:B-1----:R-:W-:Y:S01]  /*02f0*/  ISETP.GE.AND P1, PT, R7, UR13, PT ;  /* 0x0000000d07007c0c */ /* 0x002fe2000bf26270 */
[C---:B0-----:R-:W-:Y:S02]  /*0300*/  IMAD R17, R10.reuse, UR4, R5 ;  /* 0x000000040a117c24 */ /* 0x041fe4000f8e0205 */
[----:B------:R-:W-:-:S03]  /*0310*/  IMAD R16, R10, UR4, R2 ;  /* 0x000000040a107c24 */ /* 0x000fc6000f8e0202 */
[----:B------:R-:W-:Y:S02]  /*0320*/  ISETP.GE.AND P0, PT, R17, UR13, PT ;  /* 0x0000000d11007c0c */ /* 0x000fe4000bf06270 */
[----:B------:R-:W-:Y:S02]  /*0330*/  ISETP.GE.OR P1, PT, R16, UR12, P1 ;  /* 0x0000000c10007c0c */ /* 0x000fe40008f26670 */
[----:B------:R-:W-:-:S11]  /*0340*/  ISETP.GE.OR P0, PT, R4, UR12, P0 ;  /* 0x0000000c04007c0c */ /* 0x000fd60008706670 */
[----:B------:R-:W0:Y:S01]  /*0350*/  @!P1 LDC.64 R14, c[0x0][0x388] ;  /* 0x0000e200ff0e9b82 */ /* 0x000e220000000a00 */
[----:B------:R-:W-:Y:S02]  /*0360*/  @!P1 IMAD R11, R16, UR13, R7 ;  /* 0x0000000d100b9c24 */ /* 0x000fe4000f8e0207 */
[----:B------:R-:W-:-:S05]  /*0370*/  @!P0 IMAD R17, R4, UR13, R17 ;  /* 0x0000000d04118c24 */ /* 0x000fca000f8e0211 */
[----:B------:R-:W1:Y:S01]  /*0380*/  @!P0 LDC.64 R12, c[0x0][0x380] ;  /* 0x0000e000ff0c8b82 */ /* 0x000e620000000a00 */
[----:B0-----:R-:W-:-:S04]  /*0390*/  @!P1 IMAD.WIDE R14, R11, 0x4, R14 ;  /* 0x000000040b0e9825 */ /* 0x001fc800078e020e */
[----:B------:R-:W-:Y:S01]  /*03a0*/  IMAD.MOV.U32 R11, RZ, RZ, RZ ;  /* 0x000000ffff0b7224 */ /* 0x000fe200078e00ff */
[----:B------:R-:W2:Y:S01]  /*03b0*/  @!P1 LDG.E R18, desc[UR14][R14.64] ;  /* 0x0000000e0e129981 */ /* 0x000ea2000c1e1900 */
[----:B-1----:R-:W-:-:S05]  /*03c0*/  @!P0 IMAD.WIDE R12, R17, 0x4, R12 ;  /* 0x00000004110c8825 */ /* 0x002fca00078e020c */
[----:B------:R-:W3:Y:S01]  /*03d0*/  @!P0 LDG.E R11, desc[UR14][R12.64] ;  /* 0x0000000e0c0b8981 */ /* 0x000ee2000c1e1900 */
[----:B------:R-:W-:Y:S01]  /*03e0*/  IMAD.IADD R16, R6, 0x1, R5 ;  /* 0x0000000106107824 */ /* 0x000fe200078e0205 */
[----:B------:R-:W-:-:S04]  /*03f0*/  ISETP.GE.AND P0, PT, R10, 0x1, PT ;  /* 0x000000010a00780c */ /* 0x000fc80003f06270 */
[----:B------:R-:W-:-:S05]  /*0400*/  LEA R16, R16, UR6, 0x2 ;  /* 0x0000000610107c11 */ /* 0x000fca000f8e10ff */
        /* <DEDUP_REMOVED lines=9> */
[----:B0-----:R-:W-:-:S03]  /*04a0*/  MOV R11, R8 ;  /* 0x00000008000b7202 */ /* 0x001fc60000000f00 */
[----:B------:R-:W-:-:S07]  /*04b0*/  VIADD R12, R12, 0x10 ;  /* 0x000000100c0c7836 */ /* 0x000fce0000000000 */
.L_x_71:
[----:B------:R-:W-:Y:S01]  /*04c0*/  LDS R26, [R12+-0x10] ;  /* 0xfffff0000c1a7984 */ /* 0x000fe20000000800 */
[C---:B------:R-:W-:Y:S01]  /*04d0*/  IMAD R15, R10.reuse, 0x4, R11 ;  /* 0x000000040a0f7824 */ /* 0x040fe200078e020b */
        /* <DEDUP_REMOVED lines=17> */
[----:B------:R-:W-:Y:S04]  /*05f0*/  LDS R15, [R25] ;  /* 0x00000000190f7984 */ /* 0x000fe80000000800 */
[----:B------:R-:W5:Y:S01]  /*0600*/  LDS R14, [R12+0x4] ;  /* 0x000004000c0e7984 */ /* 0x000f620000000800 */
[----:B-1----:R-:W-:Y:S01]  /*0610*/  FFMA R28, R26, R24, R9 ;  /* 0x000000181a1c7223 */ /* 0x002fe20000000009 */
[----:B------:R-:W-:-:S02]  /*0620*/  LEA R24, R10, R27, 0x2 ;  /* 0x0000001b0a187211 */ /* 0x000fc400078e10ff */
[----:B------:R-:W-:Y:S04]  /*0630*/  LDS R26, [R27] ;  /* 0x000000001b1a7984 */ /* 0x000fe80000000800 */
[----:B------:R-:W1:Y:S01]  /*0640*/  LDS R23, [R12+0x8] ;  /* 0x000008000c177984 */ /* 0x000e620000000800 */
        /* <DEDUP_REMOVED lines=12> */
.L_x_70:
[----:B------:R-:W-:-:S09]  /*0710*/  UISETP.NE.AND UP0, UPT, UR10, URZ, UPT ;  /* 0x000000ff0a00728c */ /* 0x000fd2000bf05270 */
[----:B------:R-:W-:Y:S05]  /*0720*/  BRA.U !UP0, `(.L_x_69) ;  /* 0x0000000108c07547 */ /* 0x000fea000b800000 */
[----:B------:R-:W-:Y:S02]  /*0730*/  UIADD3 UR12, UPT, UPT, UR10, -0x1, URZ ;  /* 0xffffffff0a0c7890 */ /* 0x000fe4000fffe0ff */
[----:B------:R-:W-:Y:S02]  /*0740*/  UISETP.NE.AND UP1, UPT, UR11, URZ, UPT ;  /* 0x000000ff0b00728c */ /* 0x000fe4000bf25270 */
[----:B------:R-:W-:-:S09]  /*0750*/  UISETP.GE.U32.AND UP0, UPT, UR12, 0x3, UPT ;  /* 0x000000030c00788c */ /* 0x000fd2000bf06070 */
[----:B------:R-:W-:Y:S05]  /*0760*/  BRA.U !UP0, `(.L_x_72) ;  /* 0x0000000108507547 */ /* 0x000fea000b800000 */
[----:B------:R-:W-:Y:S02]  /*0770*/  IMAD R12, R10, UR5, R5 ;  /* 0x000000050a0c7c24 */ /* 0x000fe4000f8e0205 */
[----:B0-----:R-:W-:Y:S01]  /*0780*/  VIADD R11, R6, UR5 ;  /* 0x00000005060b7c36 */ /* 0x001fe20008000000 */
[----:B------:R-:W-:Y:S02]  /*0790*/  UIADD3 UR5, UPT, UPT, UR5, 0x4, URZ ;  /* 0x0000000405057890 */ /* 0x000fe4000fffe0ff */
[----:B------:R-:W-:Y:S02]  /*07a0*/  LEA R13, R12, UR9, 0x2 ;  /* 0x000000090c0d7c11 */ /* 0x000fe4000f8e10ff */
[----:B------:R-:W-:Y:S02]  /*07b0*/  LEA R11, R11, UR6, 0x2 ;  /* 0x000000060b0b7c11 */ /* 0x000fe4000f8e10ff */
[C---:B------:R-:W-:Y:S01]  /*07c0*/  LEA R17, R10.reuse, R13, 0x2 ;  /* 0x0000000d0a117211 */ /* 0x040fe200078e10ff */
        /* <DEDUP_REMOVED lines=14> */
.L_x_72:
[----:B------:R-:W-:Y:S05]  /*08b0*/  BRA.U !UP1, `(.L_x_69) ;  /* 0x00000001095c7547 */ /* 0x000fea000b800000 */
[----:B------:R-:W-:Y:S01]  /*08c0*/  UISETP.NE.AND UP0, UPT, UR11, 0x1, UPT ;  /* 0x000000010b00788c */ /* 0x000fe2000bf05270 */
[----:B------:R-:W-:-:S08]  /*08d0*/  LOP3.LUT P0, RZ, R10, 0x1, RZ, 0xc0, !PT ;  /* 0x000000010aff7812 */ /* 0x000fd0000780c0ff */
[----:B------:R-:W-:Y:S05]  /*08e0*/  BRA.U !UP0, `(.L_x_73) ;  /* 0x0000000108307547 */ /* 0x000fea000b800000 */
[----:B------:R-:W-:Y:S02]  /*08f0*/  IMAD R12, R10, UR5, R5 ;  /* 0x000000050a0c7c24 */ /* 0x000fe4000f8e0205 */
[----:B0-----:R-:W-:Y:S01]  /*0900*/  VIADD R11, R6, UR5 ;  /* 0x00000005060b7c36 */ /* 0x001fe20008000000 */
[----:B------:R-:W-:Y:S02]  /*0910*/  UIADD3 UR5, UPT, UPT, UR5, 0x2, URZ ;  /* 0x0000000205057890 */ /* 0x000fe4000fffe0ff */
[----:B------:R-:W-:Y:S02]  /*0920*/  LEA R13, R12, UR9, 0x2 ;  /* 0x000000090c0d7c11 */ /* 0x000fe4000f8e10ff */
[----:B------:R-:W-:Y:S02]  /*0930*/  LEA R11, R11, UR6, 0x2 ;  /* 0x000000060b0b7c11 */ /* 0x000fe4000f8e10ff */
[----:B------:R-:W-:Y:S01]  /*0940*/  LEA R15, R10, R13, 0x2 ;  /* 0x0000000d0a0f7211 */ /* 0x000fe200078e10ff */
[----:B------:R-:W-:Y:S04]  /*0950*/  LDS R14, [R13] ;  /* 0x000000000d0e7984 */ /* 0x000fe80000000800 */
[----:B------:R-:W0:Y:S04]  /*0960*/  LDS R12, [R11] ;  /* 0x000000000b0c7984 */ /* 0x000e280000000800 */
[----:B------:R-:W-:Y:S04]  /*0970*/  LDS R16, [R11+0x4] ;  /* 0x000004000b107984 */ /* 0x000fe80000000800 */
[----:B------:R-:W1:Y:S01]  /*0980*/  LDS R15, [R15] ;  /* 0x000000000f0f7984 */ /* 0x000e620000000800 */
[----:B0-----:R-:W-:-:S04]  /*0990*/  FFMA R9, R12, R14, R9 ;  /* 0x0000000e0c097223 */ /* 0x001fc80000000009 */
[----:B-1----:R-:W-:-:S07]  /*09a0*/  FFMA R9, R16, R15, R9 ;  /* 0x0000000f10097223 */ /* 0x002fce0000000009 */
.L_x_73:
[----:B------:R-:W-:Y:S05]  /*09b0*/  @!P0 BRA `(.L_x_69) ;  /* 0x00000000001c8947 */ /* 0x000fea0003800000 */
[----:B0-----:R-:W-:Y:S02]  /*09c0*/  IMAD R11, R10, UR5, R5 ;  /* 0x000000050a0b7c24 */ /* 0x001fe4000f8e0205 */
[----:B------:R-:W-:-:S03]  /*09d0*/  VIADD R10, R6, UR5 ;  /* 0x00000005060a7c36 */ /* 0x000fc60008000000 */
[----:B------:R-:W-:Y:S02]  /*09e0*/  LEA R11, R11, UR9, 0x2 ;  /* 0x000000090b0b7c11 */ /* 0x000fe4000f8e10ff */
[----:B------:R-:W-:-:S04]  /*09f0*/  LEA R10, R10, UR6, 0x2 ;  /* 0x000000060a0a7c11 */ /* 0x000fc8000f8e10ff */
[----:B------:R-:W-:Y:S04]  /*0a00*/  LDS R11, [R11] ;  /* 0x000000000b0b7984 */ /* 0x000fe80000000800 */
[----:B------:R-:W0:Y:S02]  /*0a10*/  LDS R10, [R10] ;  /* 0x000000000a0a7984 */ /* 0x000e240000000800 */
[----:B0-----:R-:W-:-:S07]  /*0a20*/  FFMA R9, R10, R11, R9 ;  /* 0x0000000b0a097223 */ /* 0x001fce0000000009 */
.L_x_69:
[----:B------:R-:W-:Y:S01]  /*0a30*/  UIADD3 UR4, UPT, UPT, UR4, 0x1, URZ ;  /* 0x0000000104047890 */ /* 0x000fe2000fffe0ff */
[----:B------:R-:W-:Y:S05]  /*0a40*/  BAR.SYNC.DEFER_BLOCKING 0x0 ;  /* 0x0000000000007b1d */ /* 0x000fea0000010000 */
[----:B0-----:R-:W-:-:S04]  /*0a50*/  I2FP.F32.U32 R11, UR4 ;  /* 0x00000004000b7c45 */ /* 0x001fc80008201000 */
[----:B------:R-:W-:-:S13]  /*0a60*/  FSETP.GT.AND P0, PT, R0, R11, PT ;  /* 0x0000000b0000720b */ /* 0x000fda0003f04000 */
[----:B------:R-:W-:Y:S05]  /*0a70*/  @P0 BRA `(.L_x_74) ;  /* 0xfffffff800100947 */ /* 0x000fea000383ffff */
.L_x_68:
[----:B------:R-:W0:Y:S01]  /*0a80*/  LDCU UR4, c[0x0][0x398] ;  /* 0x00007300ff0477ac */ /* 0x000e220008000800 */
[----:B------:R-:W-:-:S04]  /*0a90*/  VIMNMX R0, PT, PT, R4, R7, !PT ;  /* 0x0000000704007248 */ /* 0x000fc80007fe0100 */
[----:B0-----:R-:W-:-:S13]  /*0aa0*/  ISETP.GE.AND P0, PT, R0, UR4, PT ;  /* 0x0000000400007c0c */ /* 0x001fda000bf06270 */
[----:B------:R-:W-:Y:S05]  /*0ab0*/  @P0 EXIT ;  /* 0x000000000000094d */ /* 0x000fea0003800000 */
[----:B------:R-:W0:Y:S01]  /*0ac0*/  LDC.64 R2, c[0x0][0x390] ;  /* 0x0000e400ff027b82 */ /* 0x000e220000000a00 */
[----:B------:R-:W-:-:S04]  /*0ad0*/  IMAD R7, R4, UR4, R7 ;  /* 0x0000000404077c24 */ /* 0x000fc8000f8e0207 */
[----:B0-----:R-:W-:-:S05]  /*0ae0*/  IMAD.WIDE R2, R7, 0x4, R2 ;  /* 0x0000000407027825 */ /* 0x001fca00078e0202 */
[----:B------:R-:W-:Y:S01]  /*0af0*/  STG.E desc[UR14][R2.64], R9 ;  /* 0x0000000902007986 */ /* 0x000fe2000c10190e */
[----:B------:R-:W-:Y:S05]  /*0b00*/  EXIT ;  /* 0x000000000000794d */ /* 0x000fea0003800000 */
        .weak           $__internal_2_$__cuda_sm3x_div_rn_noftz_f32_slowpath
        .type           $__internal_2_$__cuda_sm3x_div_rn_noftz_f32_slowpath,@function
        .size           $__internal_2_$__cuda_sm3x_div_rn_noftz_f32_slowpath,(.L_x_86 - $__internal_2_$__cuda_sm3x_div_rn_noftz_f32_slowpath)
$__internal_2_$__cuda_sm3x_div_rn_noftz_f32_slowpath:
        /* <DEDUP_REMOVED lines=31> */
[----:B------:R-:W-:Y:S02]  /*0d00*/  @!P0 IMAD.MOV.U32 R8, RZ, RZ, -0x40 ;  /* 0xffffffc0ff088424 */ /* 0x000fe400078e00ff */
[----:B------:R-:W-:Y:S01]  /*0d10*/  @!P0 FFMA R11, R0, 1.84467440737095516160e+19, RZ ;  /* 0x5f800000000b8823 */ /* 0x000fe200000000ff */
[----:B------:R-:W-:Y:S01]  /*0d20*/  @!P1 FFMA R12, R3, 1.84467440737095516160e+19, RZ ;  /* 0x5f800000030c9823 */ /* 0x000fe200000000ff */
[----:B------:R-:W-:-:S07]  /*0d30*/  @!P1 VIADD R8, R8, 0x40 ;  /* 0x0000004008089836 */ /* 0x000fce0000000000 */
.L_x_75:
[----:B------:R-:W-:Y:S01]  /*0d40*/  LEA R3, R9, 0xc0800000, 0x17 ;  /* 0xc080000009037811 */ /* 0x000fe200078eb8ff */
[----:B------:R-:W-:-:S03]  /*0d50*/  VIADD R10, R10, 0xffffff81 ;  /* 0xffffff810a0a7836 */ /* 0x000fc60000000000 */
[----:B------:R-:W-:Y:S01]  /*0d60*/  IADD3 R3, PT, PT, -R3, R12, RZ ;  /* 0x0000000c03037210 */ /* 0x000fe20007ffe1ff */
[C---:B------:R-:W-:Y:S01]  /*0d70*/  IMAD R0, R10.reuse, -0x800000, R11 ;  /* 0xff8000000a007824 */ /* 0x040fe200078e020b */
[----:B------:R-:W-:Y:S02]  /*0d80*/  IADD3 R9, PT, PT, R10, 0x7f, -R9 ;  /* 0x0000007f0a097810 */ /* 0x000fe40007ffe809 */
[----:B------:R-:W0:Y:S01]  /*0d90*/  MUFU.RCP R12, R3 ;  /* 0x00000003000c7308 */ /* 0x000e220000001000 */
[----:B------:R-:W-:Y:S02]  /*0da0*/  FADD.FTZ R13, -R3, -RZ ;  /* 0x800000ff030d7221 */ /* 0x000fe40000010100 */
[----:B------:R-:W-:Y:S02]  /*0db0*/  IMAD.IADD R9, R9, 0x1, R8 ;  /* 0x0000000109097824 */ /* 0x000fe400078e0208 */
        /* <DEDUP_REMOVED lines=9> */
[----:B------:R-:W-:-:S05]  /*0e50*/  IADD3 R13, PT, PT, R3, R9, RZ ;  /* 0x00000009030d7210 */ /* 0x000fca0007ffe0ff */
        /* <DEDUP_REMOVED lines=11> */
[C---:B------:R-:W-:Y:S02]  /*0f10*/  VIADD R10, R13.reuse, 0x20 ;  /* 0x000000200d0a7836 */ /* 0x040fe40000000000 */
[CCC-:B------:R-:W-:Y:S01]  /*0f20*/  FFMA.RM R8, R14.reuse, R12.reuse, R11.reuse ;  /* 0x0000000c0e087223 */ /* 0x1c0fe2000000400b */
[----:B------:R-:W-:Y:S02]  /*0f30*/  ISETP.NE.AND P2, PT, R13, RZ, PT ;  /* 0x000000ff0d00720c */ /* 0x000fe40003f45270 */
[----:B------:R-:W-:Y:S01]  /*0f40*/  LOP3.LUT R9, R3, 0x7fffff, RZ, 0xc0, !PT ;  /* 0x007fffff03097812 */ /* 0x000fe200078ec0ff */
[----:B------:R-:W-:Y:S01]  /*0f50*/  FFMA.RP R3, R14, R12, R11 ;  /* 0x0000000c0e037223 */ /* 0x000fe2000000800b */
[----:B------:R-:W-:Y:S02]  /*0f60*/  ISETP.NE.AND P1, PT, R13, RZ, PT ;  /* 0x000000ff0d00720c */ /* 0x000fe40003f25270 */
[----:B------:R-:W-:-:S02]  /*0f70*/  LOP3.LUT R9, R9, 0x800000, RZ, 0xfc, !PT ;  /* 0x0080000009097812 */ /* 0x000fc400078efcff */
        /* <DEDUP_REMOVED lines=10> */
[----:B------:R-:W-:-:S05]  /*1020*/  LOP3.LUT R3, R3, R8, RZ, 0xc0, !PT ;  /* 0x0000000803037212 */ /* 0x000fca00078ec0ff */
[----:B------:R-:W-:-:S05]  /*1030*/  IMAD.IADD R3, R10, 0x1, R3 ;  /* 0x000000010a037824 */ /* 0x000fca00078e0203 */
[----:B------:R-:W-:Y:S01]  /*1040*/  LOP3.LUT R0, R3, R0, RZ, 0xfc, !PT ;  /* 0x0000000003007212 */ /* 0x000fe200078efcff */
[----:B------:R-:W-:Y:S06]  /*1050*/  BRA `(.L_x_82) ;  /* 0x0000000000347947 */ /* 0x000fec0003800000 */
.L_x_81:
[----:B------:R-:W-:-:S04]  /*1060*/  LOP3.LUT R0, R0, 0x80000000, RZ, 0xc0, !PT ;  /* 0x8000000000007812 */ /* 0x000fc800078ec0ff */
[----:B------:R-:W-:Y:S01]  /*1070*/  LOP3.LUT R0, R0, 0x7f800000, RZ, 0xfc, !PT ;  /* 0x7f80000000007812 */ /* 0x000fe200078efcff */
[----:B------:R-:W-:Y:S06]  /*1080*/  BRA `(.L_x_82) ;  /* 0x0000000000287947 */ /* 0x000fec0003800000 */
.L_x_80:
[----:B------:R-:W-:Y:S01]  /*1090*/  IMAD R0, R9, 0x800000, R0 ;  /* 0x0080000009007824 */ /* 0x000fe200078e0200 */
[----:B------:R-:W-:Y:S06]  /*10a0*/  BRA `(.L_x_82) ;  /* 0x0000000000207947 */ /* 0x000fec0003800000 */
.L_x_79:
[----:B------:R-:W-:-:S04]  /*10b0*/  LOP3.LUT R0, R12, 0x80000000, R11, 0x48, !PT ;  /* 0x800000000c007812 */ /* 0x000fc800078e480b */
[----:B------:R-:W-:Y:S01]  /*10c0*/  LOP3.LUT R0, R0, 0x7f800000, RZ, 0xfc, !PT ;  /* 0x7f80000000007812 */ /* 0x000fe200078efcff */
[----:B------:R-:W-:Y:S06]  /*10d0*/  BRA `(.L_x_82) ;  /* 0x0000000000147947 */ /* 0x000fec0003800000 */
.L_x_78:
[----:B------:R-:W-:Y:S01]  /*10e0*/  LOP3.LUT R0, R12, 0x80000000, R11, 0x48, !PT ;  /* 0x800000000c007812 */ /* 0x000fe200078e480b */
[----:B------:R-:W-:Y:S06]  /*10f0*/  BRA `(.L_x_82) ;  /* 0x00000000000c7947 */ /* 0x000fec0003800000 */
.L_x_77:
[----:B------:R-:W0:Y:S01]  /*1100*/  MUFU.RSQ R0, -QNAN ;  /* 0xffc0000000007908 */ /* 0x000e220000001400 */
[----:B------:R-:W-:Y:S05]  /*1110*/  BRA `(.L_x_82) ;  /* 0x0000000000047947 */ /* 0x000fea0003800000 */
.L_x_76:
[----:B------:R-:W-:-:S07]  /*1120*/  FADD.FTZ R0, R0, R3 ;  /* 0x0000000300007221 */ /* 0x000fce0000010000 */
.L_x_82:
[----:B------:R-:W-:Y:S01]  /*1130*/  MOV R8, R6 ;  /* 0x0000000600087202 */ /* 0x000fe20000000f00 */
[----:B------:R-:W-:-:S04]  /*1140*/  IMAD.MOV.U32 R9, RZ, RZ, 0x0 ;  /* 0x00000000ff097424 */ /* 0x000fc800078e00ff */
[----:B0-----:R-:W-:Y:S05]  /*1150*/  RET.REL.NODEC R8 `(_Z25selfAttentionScore_kernelPfS_S_iiij) ;  /* 0xffffffec08a87950 */ /* 0x001fea0003c3ffff */
.L_x_83:
        /* <DEDUP_REMOVED lines=10> */
.L_x_86:


//--------------------- .nv.shared._Z26selfAttentionOutput_kernelPfS_S_iiij --------------------------
	.section	.nv.shared._Z26selfAttentionOutput_kernelPfS_S_iiij,"aw",@nobits
	.sectionflags	@""
	.align	16
	.zero		1024


//--------------------- .nv.shared.reserved.0     --------------------------
	.section	.nv.shared.reserved.0,"aw",@nobits
	.weak		__nv_reservedSMEM_offset_0_alias
	.size		__nv_reservedSMEM_offset_0_alias, 0, 64
	.other		__nv_reservedSMEM_offset_0_alias,@"STO_CUDA_RESERVED_SHARED STV_DEFAULT"
__nv_reservedSMEM_offset_0_alias:
	.zero		0
	.zero		64


//--------------------- .nv.shared._Z27selfAttentionSoftmax_kernelPfS_i --------------------------
	.section	.nv.shared._Z27selfAttentionSoftmax_kernelPfS_i,"aw",@nobits
	.sectionflags	@""
	.align	16
	.zero		1024


//--------------------- .nv.shared._Z25selfAttentionScore_kernelPfS_S_iiij --------------------------
	.section	.nv.shared._Z25selfAttentionScore_kernelPfS_S_iiij,"aw",@nobits
	.sectionflags	@""
	.align	16
	.zero		1024


//--------------------- .nv.constant0._Z26selfAttentionOutput_kernelPfS_S_iiij --------------------------
	.section	.nv.constant0._Z26selfAttentionOutput_kernelPfS_S_iiij,"a",@progbits
	.sectionflags	@""
	.align	4
.nv.constant0._Z26selfAttentionOutput_kernelPfS_S_iiij:
	.zero		936


//--------------------- .nv.constant0._Z27selfAttentionSoftmax_kernelPfS_i --------------------------
	.section	.nv.constant0._Z27selfAttentionSoftmax_kernelPfS_i,"a",@progbits
	.sectionflags	@""
	.align	4
.nv.constant0._Z27selfAttentionSoftmax_kernelPfS_i:
	.zero		916


//--------------------- .nv.constant0._Z25selfAttentionScore_kernelPfS_S_iiij --------------------------
	.section	.nv.constant0._Z25selfAttentionScore_kernelPfS_S_iiij,"a",@progbits
	.sectionflags	@""
	.align	4
.nv.constant0._Z25selfAttentionScore_kernelPfS_S_iiij:
	.zero		936


//--------------------- SYMBOLS --------------------------

	.type		.nv.reservedSmem.offset0,@object
	.size		.nv.reservedSmem.offset0,0x4
	.type		.nv.reservedSmem.cap,@object
	.size		.nv.reservedSmem.cap,0x4
